# CuTe-DSL kernel — source=cudnn_frontend_dsl family=gemm_amax
# config = {"ab_dtype": "Float8E4M3FN", "sf_vec": 16, "d_dtype": "Float8E4M3FN", "mma_mn": [128, 256], "cluster_mn": [2, 1]}


// ===== COMPILED SASS (sm_100a) =====

	.target	sm_100a

	.elftype	@"ET_EXEC"


//--------------------- .note.nv.tkinfo           --------------------------
	.section	.note.nv.tkinfo,"",@"SHT_NOTE"
	.sectionflags	@"SHF_NOTE_NV_TKINFO"
	.tkinfo
        /*0018*/ 	.word	0x00000081
        /*0030*/ 	.string	""
        /*0030*/ 	.string	"ptxas"
        /*0030*/ 	.string	"Cuda compilation tools, release 12.9, V12.9.83"
        /*0030*/ 	.string	"Build system must define TOOLS_VERSION_EXTENDED"
        /*0030*/ 	.string	"-O 3 -arch sm_100a "



//--------------------- .note.nv.cuver            --------------------------
	.section	.note.nv.cuver,"",@"SHT_NOTE"
	.sectionflags	@"SHF_NOTE_NV_CUVER"
        /*0018*/ 	.short	0x0001
        /*001a*/ 	.short	0x0064
        /*001c*/ 	.short	0x0001
        /*001e*/ 	.short	0x0000
        /*0020*/ 	.short	0x0001
        /*0022*/ 	.short	0x0000


//--------------------- .nv.info                  --------------------------
	.section	.nv.info,"",@"SHT_CUDA_INFO"
	.align	4


	//----- nvinfo : EIATTR_REGCOUNT
	.align		4
        /*0000*/ 	.byte	0x04, 0x2f
        /*0002*/ 	.short	(.L_4 - .L_3)
	.align		4
.L_3:
        /*0004*/ 	.word	index@(kernel_cutlass_kernel_cudnngemm_amaxdense_blockscaled_gemm_persistent_amaxSm100BlockScaledPersistentDenseGemmKernel_object_at__TiledMMA_ThrLayoutVMNK11110000_PermutationMNK____MMAAtom_Thr_0)
        /*0008*/ 	.word	0x0000002e


	//----- nvinfo : EIATTR_FRAME_SIZE
	.align		4
.L_4:
        /*000c*/ 	.byte	0x04, 0x11
        /*000e*/ 	.short	(.L_6 - .L_5)
	.align		4
.L_5:
        /*0010*/ 	.word	index@($__internal_2_$__cuda_sm10x_tcgen05_guardrail_trap_unallocated_columns_being_dealloced)
        /*0014*/ 	.word	0x00000000


	//----- nvinfo : EIATTR_FRAME_SIZE
	.align		4
.L_6:
        /*0018*/ 	.byte	0x04, 0x11
        /*001a*/ 	.short	(.L_8 - .L_7)
	.align		4
.L_7:
        /*001c*/ 	.word	index@($__internal_1_$__cuda_sm10x_tcgen05_guardrail_trap_phase_invalid_during_alloc)
        /*0020*/ 	.word	0x00000000


	//----- nvinfo : EIATTR_FRAME_SIZE
	.align		4
.L_8:
        /*0024*/ 	.byte	0x04, 0x11
        /*0026*/ 	.short	(.L_10 - .L_9)
	.align		4
.L_9:
        /*0028*/ 	.word	index@($__internal_0_$__cuda_sm10x_tcgen05_guardrail_trap_col_being_dealloced_not_returned_by_alloc)
        /*002c*/ 	.word	0x00000000


	//----- nvinfo : EIATTR_FRAME_SIZE
	.align		4
.L_10:
        /*0030*/ 	.byte	0x04, 0x11
        /*0032*/ 	.short	(.L_12 - .L_11)
	.align		4
.L_11:
        /*0034*/ 	.word	index@(kernel_cutlass_kernel_cudnngemm_amaxdense_blockscaled_gemm_persistent_amaxSm100BlockScaledPersistentDenseGemmKernel_object_at__TiledMMA_ThrLayoutVMNK11110000_PermutationMNK____MMAAtom_Thr_0)
        /*0038*/ 	.word	0x00000000


	//----- nvinfo : EIATTR_MIN_STACK_SIZE
	.align		4
.L_12:
        /*003c*/ 	.byte	0x04, 0x12
        /*003e*/ 	.short	(.L_14 - .L_13)
	.align		4
.L_13:
        /*0040*/ 	.word	index@(kernel_cutlass_kernel_cudnngemm_amaxdense_blockscaled_gemm_persistent_amaxSm100BlockScaledPersistentDenseGemmKernel_object_at__TiledMMA_ThrLayoutVMNK11110000_PermutationMNK____MMAAtom_Thr_0)
        /*0044*/ 	.word	0x00000000
.L_14:


//--------------------- .nv.info.kernel_cutlass_kernel_cudnngemm_amaxdense_blockscaled_gemm_persistent_amaxSm100BlockScaledPersistentDenseGemmKernel_object_at__TiledMMA_ThrLayoutVMNK11110000_PermutationMNK____MMAAtom_Thr_0 --------------------------
	.section	.nv.info.kernel_cutlass_kernel_cudnngemm_amaxdense_blockscaled_gemm_persistent_amaxSm100BlockScaledPersistentDenseGemmKernel_object_at__TiledMMA_ThrLayoutVMNK11110000_PermutationMNK____MMAAtom_Thr_0,"",@"SHT_CUDA_INFO"
	.sectionflags	@""
	.align	4


	//----- nvinfo : EIATTR_CUDA_API_VERSION
	.align		4
        /*0000*/ 	.byte	0x04, 0x37
        /*0002*/ 	.short	(.L_16 - .L_15)
.L_15:
        /*0004*/ 	.word	0x00000081


	//----- nvinfo : EIATTR_KPARAM_INFO
	.align		4
.L_16:
        /*0008*/ 	.byte	0x04, 0x17
        /*000a*/ 	.short	(.L_18 - .L_17)
.L_17:
        /*000c*/ 	.word	0x00000000
        /*0010*/ 	.short	0x000a
        /*0012*/ 	.short	0x02e0
        /*0014*/ 	.byte	0x00, 0xf0, 0x31, 0x00


	//----- nvinfo : EIATTR_KPARAM_INFO
	.align		4
.L_18:
        /*0018*/ 	.byte	0x04, 0x17
        /*001a*/ 	.short	(.L_20 - .L_19)
.L_19:
        /*001c*/ 	.word	0x00000000
        /*0020*/ 	.short	0x0009
        /*0022*/ 	.short	0x02d4
        /*0024*/ 	.byte	0x00, 0xf0, 0x31, 0x00


	//----- nvinfo : EIATTR_KPARAM_INFO
	.align		4
.L_20:
        /*0028*/ 	.byte	0x04, 0x17
        /*002a*/ 	.short	(.L_22 - .L_21)
.L_21:
        /*002c*/ 	.word	0x00000000
        /*0030*/ 	.short	0x0008
        /*0032*/ 	.short	0x02c8
        /*0034*/ 	.byte	0x00, 0xf0, 0x31, 0x00


	//----- nvinfo : EIATTR_KPARAM_INFO
	.align		4
.L_22:
        /*0038*/ 	.byte	0x04, 0x17
        /*003a*/ 	.short	(.L_24 - .L_23)
.L_23:
        /*003c*/ 	.word	0x00000000
        /*0040*/ 	.short	0x0007
        /*0042*/ 	.short	0x02c0
        /*0044*/ 	.byte	0x00, 0xf0, 0x21, 0x00


	//----- nvinfo : EIATTR_KPARAM_INFO
	.align		4
.L_24:
        /*0048*/ 	.byte	0x04, 0x17
        /*004a*/ 	.short	(.L_26 - .L_25)
.L_25:
        /*004c*/ 	.word	0x00000000
        /*0050*/ 	.short	0x0006
        /*0052*/ 	.short	0x0240
        /*0054*/ 	.byte	0x00, 0xf0, 0x01, 0x02


	//----- nvinfo : EIATTR_KPARAM_INFO
	.align		4
.L_26:
        /*0058*/ 	.byte	0x04, 0x17
        /*005a*/ 	.short	(.L_28 - .L_27)
.L_27:
        /*005c*/ 	.word	0x00000000
        /*0060*/ 	.short	0x0005
        /*0062*/ 	.short	0x01c0
        /*0064*/ 	.byte	0x00, 0xf0, 0x01, 0x02


	//----- nvinfo : EIATTR_KPARAM_INFO
	.align		4
.L_28:
        /*0068*/ 	.byte	0x04, 0x17
        /*006a*/ 	.short	(.L_30 - .L_29)
.L_29:
        /*006c*/ 	.word	0x00000000
        /*0070*/ 	.short	0x0004
        /*0072*/ 	.short	0x0140
        /*0074*/ 	.byte	0x00, 0xf0, 0x01, 0x02


	//----- nvinfo : EIATTR_KPARAM_INFO
	.align		4
.L_30:
        /*0078*/ 	.byte	0x04, 0x17
        /*007a*/ 	.short	(.L_32 - .L_31)
.L_31:
        /*007c*/ 	.word	0x00000000
        /*0080*/ 	.short	0x0003
        /*0082*/ 	.short	0x00c0
        /*0084*/ 	.byte	0x00, 0xf0, 0x01, 0x02


	//----- nvinfo : EIATTR_KPARAM_INFO
	.align		4
.L_32:
        /*0088*/ 	.byte	0x04, 0x17
        /*008a*/ 	.short	(.L_34 - .L_33)
.L_33:
        /*008c*/ 	.word	0x00000000
        /*0090*/ 	.short	0x0002
        /*0092*/ 	.short	0x0040
        /*0094*/ 	.byte	0x00, 0xf0, 0x01, 0x02


	//----- nvinfo : EIATTR_KPARAM_INFO
	.align		4
.L_34:
        /*0098*/ 	.byte	0x04, 0x17
        /*009a*/ 	.short	(.L_36 - .L_35)
.L_35:
        /*009c*/ 	.word	0x00000000
        /*00a0*/ 	.short	0x0001
        /*00a2*/ 	.short	0x000c
        /*00a4*/ 	.byte	0x00, 0xf0, 0x31, 0x00


	//----- nvinfo : EIATTR_KPARAM_INFO
	.align		4
.L_36:
        /*00a8*/ 	.byte	0x04, 0x17
        /*00aa*/ 	.short	(.L_38 - .L_37)
.L_37:
        /*00ac*/ 	.word	0x00000000
        /*00b0*/ 	.short	0x0000
        /*00b2*/ 	.short	0x0000
        /*00b4*/ 	.byte	0x00, 0xf0, 0x31, 0x00


	//----- nvinfo : EIATTR_AT_ENTRY_FRAGMENTS
	.align		4
.L_38:
        /*00b8*/ 	.byte	0x04, 0x4f
        /*00ba*/ 	.short	(.L_40 - .L_39)


	//   ....[0]....
.L_39:
        /*00bc*/ 	.word	0x00000004


	//----- nvinfo : EIATTR_RESERVED_SMEM_USED
	.align		4
.L_40:
        /*00c0*/ 	.byte	0x01, 0x41
	.zero		2


	//----- nvinfo : EIATTR_SPARSE_MMA_MASK
	.align		4
        /*00c4*/ 	.byte	0x03, 0x50
        /*00c6*/ 	.short	0x0000


	//----- nvinfo : EIATTR_TCGEN05_1CTA_USED
	.align		4
        /*00c8*/ 	.byte	0x01, 0x51
	.zero		2


	//----- nvinfo : EIATTR_MAXREG_COUNT
	.align		4
        /*00cc*/ 	.byte	0x03, 0x1b
        /*00ce*/ 	.short	0x00ff


	//----- nvinfo : EIATTR_NUM_BARRIERS
	.align		4
        /*00d0*/ 	.byte	0x02, 0x4c
        /*00d2*/ 	.byte	0x04
	.zero		1


	//----- nvinfo : EIATTR_INT_WARP_WIDE_INSTR_OFFSETS
	.align		4
        /*00d4*/ 	.byte	0x04, 0x31
        /*00d6*/ 	.short	(.L_42 - .L_41)


	//   ....[0]....
.L_41:
        /*00d8*/ 	.word	0x00002d20


	//   ....[1]....
        /*00dc*/ 	.word	0x00002d50


	//----- nvinfo : EIATTR_COOP_GROUP_MASK_REGIDS
	.align		4
.L_42:
        /*00e0*/ 	.byte	0x04, 0x29
        /*00e2*/ 	.short	(.L_44 - .L_43)


	//   ....[0]....
.L_43:
        /*00e4*/ 	.word	0xffffffff


	//   ....[1]....
        /*00e8*/ 	.word	0xffffffff


	//   ....[2]....
        /*00ec*/ 	.word	0xffffffff


	//   ....[3]....
        /*00f0*/ 	.word	0xffffffff


	//   ....[4]....
        /*00f4*/ 	.word	0xffffffff


	//   ....[5]....
        /*00f8*/ 	.word	0xffffffff


	//   ....[6]....
        /*00fc*/ 	.word	0xffffffff


	//   ....[7]....
        /*0100*/ 	.word	0xffffffff


	//----- nvinfo : EIATTR_COOP_GROUP_INSTR_OFFSETS
	.align		4
.L_44:
        /*0104*/ 	.byte	0x04, 0x28
        /*0106*/ 	.short	(.L_46 - .L_45)


	//   ....[0]....
.L_45:
        /*0108*/ 	.word	0x000003f0


	//   ....[1]....
        /*010c*/ 	.word	0x00000560


	//   ....[2]....
        /*0110*/ 	.word	0x00000600


	//   ....[3]....
        /*0114*/ 	.word	0x00001b90


	//   ....[4]....
        /*0118*/ 	.word	0x00001e50


	//   ....[5]....
        /*011c*/ 	.word	0x00002890


	//   ....[6]....
        /*0120*/ 	.word	0x00002bf0


	//   ....[7]....
        /*0124*/ 	.word	0x00002e00


	//----- nvinfo : EIATTR_VRC_CTA_INIT_COUNT
	.align		4
.L_46:
        /*0128*/ 	.byte	0x02, 0x4a
        /*012a*/ 	.byte	0x80
	.zero		1


	//----- nvinfo : EIATTR_MBARRIER_INSTR_OFFSETS
	.align		4
        /*012c*/ 	.byte	0x04, 0x39
        /*012e*/ 	.short	(.L_48 - .L_47)


	//   ....[0]....
.L_47:
        /*0130*/ 	.word	0x00000320
        /*0134*/ 	.word	0x000000ff
        /*0138*/ 	.word	0x00000000
        /*013c*/ 	.short	0x0100
        /*013e*/ 	.byte	0x05
	.zero		1


	//   ....[1]....
        /*0140*/ 	.word	0x00000330
        /*0144*/ 	.word	0x000000ff
        /*0148*/ 	.word	0x00000008
        /*014c*/ 	.short	0x0100
        /*014e*/ 	.byte	0x05
	.zero		1


	//   ....[2]....
        /*0150*/ 	.word	0x00000340
        /*0154*/ 	.word	0x000000ff
        /*0158*/ 	.word	0x00000010
        /*015c*/ 	.short	0x0100
        /*015e*/ 	.byte	0x05
	.zero		1


	//   ....[3]....
        /*0160*/ 	.word	0x00000350
        /*0164*/ 	.word	0x000000ff
        /*0168*/ 	.word	0x00000018
        /*016c*/ 	.short	0x0100
        /*016e*/ 	.byte	0x05
	.zero		1


	//   ....[4]....
        /*0170*/ 	.word	0x00000360
        /*0174*/ 	.word	0x000000ff
        /*0178*/ 	.word	0x00000020
        /*017c*/ 	.short	0x0100
        /*017e*/ 	.byte	0x05
	.zero		1


	//   ....[5]....
        /*0180*/ 	.word	0x00000370
        /*0184*/ 	.word	0x000000ff
        /*0188*/ 	.word	0x00000028
        /*018c*/ 	.short	0x0100
        /*018e*/ 	.byte	0x05
	.zero		1


	//   ....[6]....
        /*0190*/ 	.word	0x00000380
        /*0194*/ 	.word	0x000000ff
        /*0198*/ 	.word	0x00000030
        /*019c*/ 	.short	0x0100
        /*019e*/ 	.byte	0x05
	.zero		1


	//   ....[7]....
        /*01a0*/ 	.word	0x00000390
        /*01a4*/ 	.word	0x000000ff
        /*01a8*/ 	.word	0x00000038
        /*01ac*/ 	.short	0x0100
        /*01ae*/ 	.byte	0x05
	.zero		1


	//   ....[8]....
        /*01b0*/ 	.word	0x00000500
        /*01b4*/ 	.word	0x000000ff
        /*01b8*/ 	.word	0x00000040
        /*01bc*/ 	.short	0x0100
        /*01be*/ 	.byte	0x06
	.zero		1


	//   ....[9]....
        /*01c0*/ 	.word	0x00000510
        /*01c4*/ 	.word	0x000000ff
        /*01c8*/ 	.word	0x00000048
        /*01cc*/ 	.short	0x0100
        /*01ce*/ 	.byte	0x06
	.zero		1


	//   ....[10]....
        /*01d0*/ 	.word	0x00000a10
        /*01d4*/ 	.word	0x000000ff
        /*01d8*/ 	.word	0x00000020
        /*01dc*/ 	.short	0x010a
        /*01de*/ 	.byte	0x07
	.zero		1


	//   ....[11]....
        /*01e0*/ 	.word	0x00000c40
        /*01e4*/ 	.word	0x000000ff
        /*01e8*/ 	.word	0x00000020
        /*01ec*/ 	.short	0x010a
        /*01ee*/ 	.byte	0x19
	.zero		1


	//   ....[12]....
        /*01f0*/ 	.word	0x00000db0
        /*01f4*/ 	.word	0x000000ff
        /*01f8*/ 	.word	0x00000020
        /*01fc*/ 	.short	0x010a
        /*01fe*/ 	.byte	0x20
	.zero		1


	//   ....[13]....
        /*0200*/ 	.word	0x000010b0
        /*0204*/ 	.word	0x000000ff
        /*0208*/ 	.word	0x00000020
        /*020c*/ 	.short	0x010a
        /*020e*/ 	.byte	0x04
	.zero		1


	//   ....[14]....
        /*0210*/ 	.word	0x00001630
        /*0214*/ 	.word	0x000000ff
        /*0218*/ 	.word	0x00000000
        /*021c*/ 	.short	0x010a
        /*021e*/ 	.byte	0x11
	.zero		1


	//   ....[15]....
        /*0220*/ 	.word	0x00001640
        /*0224*/ 	.word	0x000000ff
        /*0228*/ 	.word	0x00000048
        /*022c*/ 	.short	0x010a
        /*022e*/ 	.byte	0x0c
	.zero		1


	//   ....[16]....
        /*0230*/ 	.word	0x000018b0
        /*0234*/ 	.word	0x000000ff
        /*0238*/ 	.word	0x00000000
        /*023c*/ 	.short	0x010a
        /*023e*/ 	.byte	0x11
	.zero		1


	//   ....[17]....
        /*0240*/ 	.word	0x00001a30
        /*0244*/ 	.word	0x000000ff
        /*0248*/ 	.word	0x00000000
        /*024c*/ 	.short	0x010a
        /*024e*/ 	.byte	0x11
	.zero		1


	//   ....[18]....
        /*0250*/ 	.word	0x00001b20
        /*0254*/ 	.word	0x00000009
        /*0258*/ 	.word	0x00000048
        /*025c*/ 	.short	0x010a
        /*025e*/ 	.byte	0xff
	.zero		1


	//   ....[19]....
        /*0260*/ 	.word	0x00002390
        /*0264*/ 	.word	0x00000005
        /*0268*/ 	.word	0x00000040
        /*026c*/ 	.short	0x010a
        /*026e*/ 	.byte	0xff
	.zero		1


	//   ....[20]....
        /*0270*/ 	.word	0x00002a00
        /*0274*/ 	.word	0x000000ff
        /*0278*/ 	.word	0x00000048
        /*027c*/ 	.short	0x0101
        /*027e*/ 	.byte	0x07
	.zero		1


	//   ....[21]....
        /*0280*/ 	.word	0x00002e60
        /*0284*/ 	.word	0x00000000
        /*0288*/ 	.word	0x00000020
        /*028c*/ 	.short	0x010a
        /*028e*/ 	.byte	0xff
	.zero		1


	//   ....[22]....
        /*0290*/ 	.word	0x00002ee0
        /*0294*/ 	.word	0x00000000
        /*0298*/ 	.word	0x00000020
        /*029c*/ 	.short	0x010a
        /*029e*/ 	.byte	0xff
	.zero		1


	//   ....[23]....
        /*02a0*/ 	.word	0x00002f60
        /*02a4*/ 	.word	0x00000000
        /*02a8*/ 	.word	0x00000048
        /*02ac*/ 	.short	0x010a
        /*02ae*/ 	.byte	0xff
	.zero		1


	//   ....[24]....
        /*02b0*/ 	.word	0x00002fe0
        /*02b4*/ 	.word	0x00000000
        /*02b8*/ 	.word	0x00000000
        /*02bc*/ 	.short	0x010a
        /*02be*/ 	.byte	0xff
	.zero		1


	//   ....[25]....
        /*02c0*/ 	.word	0x00003040
        /*02c4*/ 	.word	0x00000009
        /*02c8*/ 	.word	0x00000048
        /*02cc*/ 	.short	0x010a
        /*02ce*/ 	.byte	0xff
	.zero		1


	//   ....[26]....
        /*02d0*/ 	.word	0x000030b0
        /*02d4*/ 	.word	0x00000005
        /*02d8*/ 	.word	0x00000040
        /*02dc*/ 	.short	0x010a
        /*02de*/ 	.byte	0xff
	.zero		1


	//----- nvinfo : EIATTR_NUM_MBARRIERS
	.align		4
.L_48:
        /*02e0*/ 	.byte	0x03, 0x38
        /*02e2*/ 	.short	0x000a


	//----- nvinfo : EIATTR_EXIT_INSTR_OFFSETS
	.align		4
        /*02e4*/ 	.byte	0x04, 0x1c
        /*02e6*/ 	.short	(.L_50 - .L_49)


	//   ....[0]....
.L_49:
        /*02e8*/ 	.word	0x00001b50


	//   ....[1]....
        /*02ec*/ 	.word	0x00002e20


	//----- nvinfo : EIATTR_REQNTID
	.align		4
.L_50:
        /*02f0*/ 	.byte	0x04, 0x10
        /*02f2*/ 	.short	(.L_52 - .L_51)
.L_51:
        /*02f4*/ 	.word	0x000000c0
        /*02f8*/ 	.word	0x00000001
        /*02fc*/ 	.word	0x00000001


	//----- nvinfo : EIATTR_CRS_STACK_SIZE
	.align		4
.L_52:
        /*0300*/ 	.byte	0x04, 0x1e
        /*0302*/ 	.short	(.L_54 - .L_53)
.L_53:
        /*0304*/ 	.word	0x00000000


	//----- nvinfo : EIATTR_CBANK_PARAM_SIZE
	.align		4
.L_54:
        /*0308*/ 	.byte	0x03, 0x19
        /*030a*/ 	.short	0x02ec


	//----- nvinfo : EIATTR_PARAM_CBANK
	.align		4
        /*030c*/ 	.byte	0x04, 0x0a
        /*030e*/ 	.short	(.L_56 - .L_55)
	.align		4
.L_55:
        /*0310*/ 	.word	index@(.nv.constant0.kernel_cutlass_kernel_cudnngemm_amaxdense_blockscaled_gemm_persistent_amaxSm100BlockScaledPersistentDenseGemmKernel_object_at__TiledMMA_ThrLayoutVMNK11110000_PermutationMNK____MMAAtom_Thr_0)
        /*0314*/ 	.short	0x0380
        /*0316*/ 	.short	0x02ec


	//----- nvinfo : EIATTR_SW_WAR
	.align		4
.L_56:
        /*0318*/ 	.byte	0x04, 0x36
        /*031a*/ 	.short	(.L_58 - .L_57)
.L_57:
        /*031c*/ 	.word	0x00000008
.L_58:


//--------------------- .nv.compat                --------------------------
	.section	.nv.compat,"",@"SHT_CUDA_COMPAT_INFO"
	.align	4
        /*0000*/ 	.byte	0x02, 0x02, 0x02, 0x00, 0x02, 0x05, 0x05, 0x00, 0x02, 0x03, 0x01, 0x00, 0x02, 0x06, 0x01, 0x00


//--------------------- .nv.callgraph             --------------------------
	.section	.nv.callgraph,"",@"SHT_CUDA_CALLGRAPH"
	.align	4
	.sectionentsize	8
	.align		4
        /*0000*/ 	.word	0x00000000
	.align		4
        /*0004*/ 	.word	0xffffffff
	.align		4
        /*0008*/ 	.word	0x00000000
	.align		4
        /*000c*/ 	.word	0xfffffffe
	.align		4
        /*0010*/ 	.word	0x00000000
	.align		4
        /*0014*/ 	.word	0xfffffffd
	.align		4
        /*0018*/ 	.word	0x00000000
	.align		4
        /*001c*/ 	.word	0xfffffffc


//--------------------- .text.kernel_cutlass_kernel_cudnngemm_amaxdense_blockscaled_gemm_persistent_amaxSm100BlockScaledPersistentDenseGemmKernel_object_at__TiledMMA_ThrLayoutVMNK11110000_PermutationMNK____MMAAtom_Thr_0 --------------------------
	.section	.text.kernel_cutlass_kernel_cudnngemm_amaxdense_blockscaled_gemm_persistent_amaxSm100BlockScaledPersistentDenseGemmKernel_object_at__TiledMMA_ThrLayoutVMNK11110000_PermutationMNK____MMAAtom_Thr_0,"ax",@progbits
	.align	128
        .global         kernel_cutlass_kernel_cudnngemm_amaxdense_blockscaled_gemm_persistent_amaxSm100BlockScaledPersistentDenseGemmKernel_object_at__TiledMMA_ThrLayoutVMNK11110000_PermutationMNK____MMAAtom_Thr_0
        .type           kernel_cutlass_kernel_cudnngemm_amaxdense_blockscaled_gemm_persistent_amaxSm100BlockScaledPersistentDenseGemmKernel_object_at__TiledMMA_ThrLayoutVMNK11110000_PermutationMNK____MMAAtom_Thr_0,@function
        .size           kernel_cutlass_kernel_cudnngemm_amaxdense_blockscaled_gemm_persistent_amaxSm100BlockScaledPersistentDenseGemmKernel_object_at__TiledMMA_ThrLayoutVMNK11110000_PermutationMNK____MMAAtom_Thr_0,(.L_x_56 - kernel_cutlass_kernel_cudnngemm_amaxdense_blockscaled_gemm_persistent_amaxSm100BlockScaledPersistentDenseGemmKernel_object_at__TiledMMA_ThrLayoutVMNK11110000_PermutationMNK____MMAAtom_Thr_0)
        .other          kernel_cutlass_kernel_cudnngemm_amaxdense_blockscaled_gemm_persistent_amaxSm100BlockScaledPersistentDenseGemmKernel_object_at__TiledMMA_ThrLayoutVMNK11110000_PermutationMNK____MMAAtom_Thr_0,@"STO_CUDA_ENTRY STV_DEFAULT"
kernel_cutlass_kernel_cudnngemm_amaxdense_blockscaled_gemm_persistent_amaxSm100BlockScaledPersistentDenseGemmKernel_object_at__TiledMMA_ThrLayoutVMNK11110000_PermutationMNK____MMAAtom_Thr_0:
.text.kernel_cutlass_kernel_cudnngemm_amaxdense_blockscaled_gemm_persistent_amaxSm100BlockScaledPersistentDenseGemmKernel_object_at__TiledMMA_ThrLayoutVMNK11110000_PermutationMNK____MMAAtom_Thr_0:
[----:B------:R-:W1:Y:S01]  /*0000*/  LDC R1, c[0x0][0x37c] ;  /* 0x0000df00ff017b82 */ /* 0x000e620000000800 */
[----:B------:R-:W2:Y:S07]  /*0010*/  S2R R3, SR_TID.X ;  /* 0x0000000000037919 */ /* 0x000eae0000002100 */
[----:B------:R-:W3:Y:S01]  /*0020*/  S2UR UR12, SR_CgaCtaId ;  /* 0x00000000000c79c3 */ /* 0x000ee20000008800 */
[----:B------:R-:W4:Y:S01]  /*0030*/  LDCU.U8 UR8, c[0x0][0x382] ;  /* 0x00007040ff0877ac */ /* 0x000f220008000000 */
[----:B------:R-:W5:Y:S01]  /*0040*/  LDCU.U8 UR5, c[0x0][0x381] ;  /* 0x00007020ff0577ac */ /* 0x000f620008000000 */
[----:B------:R-:W2:Y:S01]  /*0050*/  LDCU UR6, c[0x0][0x36c] ;  /* 0x00006d80ff0677ac */ /* 0x000ea20008000800 */
[----:B------:R-:W-:Y:S01]  /*0060*/  UMOV UR29, 0x1 ;  /* 0x00000001001d7882 */ /* 0x000fe20000000000 */
[----:B----4-:R-:W-:-:S02]  /*0070*/  ULOP3.LUT UR8, UR8, 0x1, URZ, 0xc0, !UPT ;  /* 0x0000000108087892 */ /* 0x010fc4000f8ec0ff */
[----:B-----5:R-:W-:Y:S02]  /*0080*/  ULOP3.LUT UR5, UR5, 0x1, URZ, 0xc0, !UPT ;  /* 0x0000000105057892 */ /* 0x020fe4000f8ec0ff */
[----:B---3--:R-:W-:Y:S02]  /*0090*/  ULEA.HI UR7, UR12, UR12, URZ, 0x1 ;  /* 0x0000000c0c077291 */ /* 0x008fe4000f8f08ff */
[----:B--2---:R-:W-:Y:S02]  /*00a0*/  UISETP.EQ.U32.AND UP3, UPT, UR6, 0x1, UPT ;  /* 0x000000010600788c */ /* 0x004fe4000bf62070 */
[----:B------:R-:W-:Y:S01]  /*00b0*/  ULOP3.LUT UR7, UR7, 0xfffffffe, URZ, 0xc0, !UPT ;  /* 0xfffffffe07077892 */ /* 0x000fe2000f8ec0ff */
[----:B------:R-:W-:Y:S01]  /*00c0*/  SHF.R.U32.HI R5, RZ, 0x5, R3 ;  /* 0x00000005ff057819 */ /* 0x000fe20000011603 */
[----:B------:R-:W-:Y:S02]  /*00d0*/  UISETP.NE.U32.AND UP6, UPT, UR8, 0x1, UPT ;  /* 0x000000010800788c */ /* 0x000fe4000bfc5070 */
[----:B------:R-:W-:Y:S01]  /*00e0*/  UIADD3 UR28, UPT, UPT, -UR7, UR12, URZ ;  /* 0x0000000c071c7290 */ /* 0x000fe2000fffe1ff */
[C---:B------:R-:W-:Y:S01]  /*00f0*/  R2UR UR4, R5.reuse ;  /* 0x00000000050472ca */ /* 0x040fe200000e0000 */
[----:B------:R-:W-:Y:S01]  /*0100*/  UISETP.NE.U32.AND UP5, UPT, UR5, 0x1, UPT ;  /* 0x000000010500788c */ /* 0x000fe2000bfa5070 */
[----:B------:R-:W-:Y:S01]  /*0110*/  ISETP.NE.AND P0, PT, R5, 0x5, PT ;  /* 0x000000050500780c */ /* 0x000fe20003f05270 */
[----:B------:R-:W-:-:S10]  /*0120*/  USHF.L.U32 UR29, UR29, UR28, URZ ;  /* 0x0000001c1d1d7299 */ /* 0x000fd400080006ff */
[----:B------:R-:W-:Y:S02]  /*0130*/  UISETP.NE.AND UP4, UPT, UR4, URZ, UPT ;  /* 0x000000ff0400728c */ /* 0x000fe4000bf85270 */
[----:B-1----:R-:W-:Y:S09]  /*0140*/  @P0 BRA `(.L_x_0) ;  /* 0x0000000000440947 */ /* 0x002ff20003800000 */
[----:B------:R-:W1:Y:S02]  /*0150*/  LDCU.64 UR4, c[0x0][0x348] ;  /* 0x00006900ff0477ac */ /* 0x000e640008000a00 */
[----:B-1----:R-:W-:Y:S02]  /*0160*/  UIADD3 UR14, UP1, UPT, UR4, 0x40, URZ ;  /* 0x00000040040e7890 */ /* 0x002fe4000ff3e0ff */
[----:B------:R-:W-:Y:S02]  /*0170*/  UIADD3 UR10, UP0, UPT, UR4, 0xc0, URZ ;  /* 0x000000c0040a7890 */ /* 0x000fe4000ff1e0ff */
[----:B------:R-:W-:Y:S02]  /*0180*/  UIADD3 UR8, UP2, UPT, UR4, 0x140, URZ ;  /* 0x0000014004087890 */ /* 0x000fe4000ff5e0ff */
[----:B------:R-:W-:Y:S02]  /*0190*/  UIADD3.X UR15, UPT, UPT, URZ, UR5, URZ, UP1, !UPT ;  /* 0x00000005ff0f7290 */ /* 0x000fe40008ffe4ff */
[----:B------:R-:W-:-:S02]  /*01a0*/  UIADD3 UR6, UP1, UPT, UR4, 0x1c0, URZ ;  /* 0x000001c004067890 */ /* 0x000fc4000ff3e0ff */
[----:B------:R-:W-:Y:S02]  /*01b0*/  UIADD3.X UR11, UPT, UPT, URZ, UR5, URZ, UP0, !UPT ;  /* 0x00000005ff0b7290 */ /* 0x000fe400087fe4ff */
[----:B------:R-:W-:Y:S02]  /*01c0*/  UIADD3 UR4, UP0, UPT, UR4, 0x240, URZ ;  /* 0x0000024004047890 */ /* 0x000fe4000ff1e0ff */
[----:B------:R-:W-:Y:S01]  /*01d0*/  UIADD3.X UR9, UPT, UPT, URZ, UR5, URZ, UP2, !UPT ;  /* 0x00000005ff097290 */ /* 0x000fe200097fe4ff */
[----:B------:R1:W-:Y:S01]  /*01e0*/  UTMACCTL.PF [UR14] ;  /* 0x000000000e0079b9 */ /* 0x0003e20008040000 */
[----:B------:R-:W-:-:S03]  /*01f0*/  UIADD3.X UR7, UPT, UPT, URZ, UR5, URZ, UP1, !UPT ;  /* 0x00000005ff077290 */ /* 0x000fc60008ffe4ff */
[----:B------:R1:W-:Y:S01]  /*0200*/  UTMACCTL.PF [UR10] ;  /* 0x000000000a0079b9 */ /* 0x0003e20008040000 */
[----:B------:R-:W-:-:S03]  /*0210*/  UIADD3.X UR5, UPT, UPT, URZ, UR5, URZ, UP0, !UPT ;  /* 0x00000005ff057290 */ /* 0x000fc600087fe4ff */
[----:B------:R1:W-:Y:S02]  /*0220*/  UTMACCTL.PF [UR8] ;  /* 0x00000000080079b9 */ /* 0x0003e40008040000 */
[----:B------:R1:W-:Y:S04]  /*0230*/  UTMACCTL.PF [UR6] ;  /* 0x00000000060079b9 */ /* 0x0003e80008040000 */
[----:B------:R1:W-:Y:S02]  /*0240*/  UTMACCTL.PF [UR4] ;  /* 0x00000000040079b9 */ /* 0x0003e40008040000 */
[----:B-1----:R-:W-:Y:S01]  /*0250*/  NOP ;  /* 0x0000000000007918 */ /* 0x002fe20000000000 */
.L_x_0:
[----:B------:R-:W-:Y:S05]  /*0260*/  BRA.U UP4, `(.L_x_1) ;  /* 0x0000000104507547 */ /* 0x000fea000b800000 */
[----:B------:R-:W-:Y:S01]  /*0270*/  UMOV UR5, 0x400 ;  /* 0x0000040000057882 */ /* 0x000fe20000000000 */
[----:B------:R-:W-:Y:S01]  /*0280*/  UMOV UR6, 0x1 ;  /* 0x0000000100067882 */ /* 0x000fe20000000000 */
[----:B------:R-:W-:Y:S02]  /*0290*/  ULEA UR5, UR12, UR5, 0x18 ;  /* 0x000000050c057291 */ /* 0x000fe4000f8ec0ff */
[----:B------:R-:W-:-:S04]  /*02a0*/  UIADD3 UR6, UPT, UPT, -UR6, 0x100000, URZ ;  /* 0x0010000006067890 */ /* 0x000fc8000fffe1ff */
[----:B------:R-:W-:Y:S02]  /*02b0*/  USHF.L.U32 UR7, UR6, 0xb, URZ ;  /* 0x0000000b06077899 */ /* 0x000fe400080006ff */
[----:B------:R-:W-:Y:S01]  /*02c0*/  USHF.L.U32 UR6, UR6, 0x1, URZ ;  /* 0x0000000106067899 */ /* 0x000fe200080006ff */
[----:B------:R-:W-:Y:S02]  /*02d0*/  UMOV UR4, 0x2 ;  /* 0x0000000200047882 */ /* 0x000fe40000000000 */
[----:B------:R-:W-:-:S04]  /*02e0*/  UIADD3 UR8, UPT, UPT, -UR4, 0x100000, URZ ;  /* 0x0010000004087890 */ /* 0x000fc8000fffe1ff */
[----:B------:R-:W-:Y:S02]  /*02f0*/  USHF.L.U32 UR9, UR8, 0xb, URZ ;  /* 0x0000000b08097899 */ /* 0x000fe400080006ff */
[----:B------:R-:W-:Y:S01]  /*0300*/  USHF.L.U32 UR8, UR8, 0x1, URZ ;  /* 0x0000000108087899 */ /* 0x000fe200080006ff */
[----:B------:R-:W1:Y:S02]  /*0310*/  FENCE.VIEW.ASYNC.S ;  /* 0x00000000000073c6 */ /* 0x000e640000000000 */
[----:B-1----:R1:W2:Y:S01]  /*0320*/  SYNCS.EXCH.64 URZ, [UR5], UR6 ;  /* 0x0000000605ff75b2 */ /* 0x0022a20008000100 */
[----:B------:R1:W3:Y:S01]  /*0330*/  SYNCS.EXCH.64 URZ, [UR5+0x8], UR6 ;  /* 0x0000080605ff75b2 */ /* 0x0002e20008000100 */
[----:B------:R1:W4:Y:S01]  /*0340*/  SYNCS.EXCH.64 URZ, [UR5+0x10], UR6 ;  /* 0x0000100605ff75b2 */ /* 0x0003220008000100 */
[----:B------:R1:W5:Y:S06]  /*0350*/  SYNCS.EXCH.64 URZ, [UR5+0x18], UR6 ;  /* 0x0000180605ff75b2 */ /* 0x00036c0008000100 */
[----:B------:R1:W1:Y:S01]  /*0360*/  SYNCS.EXCH.64 URZ, [UR5+0x20], UR8 ;  /* 0x0000200805ff75b2 */ /* 0x0002620008000100 */
[----:B------:R1:W1:Y:S01]  /*0370*/  SYNCS.EXCH.64 URZ, [UR5+0x28], UR8 ;  /* 0x0000280805ff75b2 */ /* 0x0002620008000100 */
[----:B------:R1:W1:Y:S01]  /*0380*/  SYNCS.EXCH.64 URZ, [UR5+0x30], UR8 ;  /* 0x0000300805ff75b2 */ /* 0x0002620008000100 */
[----:B------:R1:W1:Y:S01]  /*0390*/  SYNCS.EXCH.64 URZ, [UR5+0x38], UR8 ;  /* 0x0000380805ff75b2 */ /* 0x0002620008000100 */
[----:B------:R-:W-:Y:S01]  /*03a0*/  NOP ;  /* 0x0000000000007918 */ /* 0x000fe20000000000 */
.L_x_1:
[----:B------:R-:W-:Y:S01]  /*03b0*/  NOP ;  /* 0x0000000000007918 */ /* 0x000fe20000000000 */
[----:B------:R-:W-:Y:S05]  /*03c0*/  BRA.U !UP3, `(.L_x_2) ;  /* 0x000000010b087547 */ /* 0x000fea000b800000 */
[----:B-12345:R-:W-:Y:S01]  /*03d0*/  UCGABAR_ARV ;  /* 0x00000000000079c7 */ /* 0x03efe20008000000 */
[----:B------:R-:W-:Y:S05]  /*03e0*/  BRA `(.L_x_3) ;  /* 0x0000000000047947 */ /* 0x000fea0003800000 */
.L_x_2:
[----:B-12345:R-:W-:Y:S01]  /*03f0*/  NOP ;  /* 0x0000000000007918 */ /* 0x03efe20000000000 */
.L_x_3:
[----:B------:R-:W-:Y:S05]  /*0400*/  BRA.U !UP3, `(.L_x_4) ;  /* 0x000000010b0c7547 */ /* 0x000fea000b800000 */
[----:B------:R-:W-:Y:S01]  /*0410*/  UCGABAR_WAIT ;  /* 0x0000000000007dc7 */ /* 0x000fe20008000000 */
[----:B------:R-:W-:Y:S01]  /*0420*/  CCTL.IVALL ;  /* 0x00000000ff00798f */ /* 0x000fe20002000000 */
[----:B------:R-:W-:Y:S05]  /*0430*/  BRA `(.L_x_5) ;  /* 0x0000000000047947 */ /* 0x000fea0003800000 */
.L_x_4:
[----:B------:R-:W-:Y:S06]  /*0440*/  BAR.SYNC.DEFER_BLOCKING 0x0 ;  /* 0x0000000000007b1d */ /* 0x000fec0000010000 */
.L_x_5:
[----:B------:R-:W-:Y:S01]  /*0450*/  @!UP4 UMOV UR6, 0x400 ;  /* 0x000004000006c882 */ /* 0x000fe20000000000 */
[----:B------:R-:W-:Y:S01]  /*0460*/  UMOV UR5, 0x1 ;  /* 0x0000000100057882 */ /* 0x000fe20000000000 */
[----:B------:R-:W-:Y:S01]  /*0470*/  UMOV UR4, 0x4 ;  /* 0x0000000400047882 */ /* 0x000fe20000000000 */
[----:B------:R-:W-:Y:S02]  /*0480*/  @!UP4 ULEA UR6, UR12, UR6, 0x18 ;  /* 0x000000060c06c291 */ /* 0x000fe4000f8ec0ff */
[----:B------:R-:W-:-:S04]  /*0490*/  @!UP4 UIADD3 UR8, UPT, UPT, -UR5, 0x100000, URZ ;  /* 0x001000000508c890 */ /* 0x000fc8000fffe1ff */
[----:B------:R-:W-:Y:S02]  /*04a0*/  @!UP4 USHF.L.U32 UR9, UR8, 0xb, URZ ;  /* 0x0000000b0809c899 */ /* 0x000fe400080006ff */
[----:B------:R-:W-:Y:S02]  /*04b0*/  @!UP4 USHF.L.U32 UR8, UR8, 0x1, URZ ;  /* 0x000000010808c899 */ /* 0x000fe400080006ff */
[----:B------:R-:W-:-:S04]  /*04c0*/  @!UP4 UIADD3 UR4, UPT, UPT, -UR4, 0x100000, URZ ;  /* 0x001000000404c890 */ /* 0x000fc8000fffe1ff */
[----:B------:R-:W-:Y:S02]  /*04d0*/  @!UP4 USHF.L.U32 UR5, UR4, 0xb, URZ ;  /* 0x0000000b0405c899 */ /* 0x000fe400080006ff */
[----:B------:R-:W-:Y:S01]  /*04e0*/  @!UP4 USHF.L.U32 UR4, UR4, 0x1, URZ ;  /* 0x000000010404c899 */ /* 0x000fe200080006ff */
[----:B------:R-:W1:Y:S03]  /*04f0*/  FENCE.VIEW.ASYNC.S ;  /* 0x00000000000073c6 */ /* 0x000e660000000000 */
[----:B-1----:R1:W2:Y:S08]  /*0500*/  @!UP4 SYNCS.EXCH.64 URZ, [UR6+0x40], UR8 ;  /* 0x0000400806ffc5b2 */ /* 0x0022b00008000100 */
[----:B------:R1:W3:Y:S01]  /*0510*/  @!UP4 SYNCS.EXCH.64 URZ, [UR6+0x48], UR4 ;  /* 0x0000480406ffc5b2 */ /* 0x0002e20008000100 */
[----:B------:R-:W-:Y:S01]  /*0520*/  NOP ;  /* 0x0000000000007918 */ /* 0x000fe20000000000 */
[----:B------:R-:W-:Y:S05]  /*0530*/  BRA.U !UP3, `(.L_x_6) ;  /* 0x000000010b087547 */ /* 0x000fea000b800000 */
[----:B--23--:R-:W-:Y:S01]  /*0540*/  UCGABAR_ARV ;  /* 0x00000000000079c7 */ /* 0x00cfe20008000000 */
[----:B------:R-:W-:Y:S05]  /*0550*/  BRA `(.L_x_7) ;  /* 0x0000000000047947 */ /* 0x000fea0003800000 */
.L_x_6:
[----:B--23--:R-:W-:Y:S01]  /*0560*/  NOP ;  /* 0x0000000000007918 */ /* 0x00cfe20000000000 */
.L_x_7:
[----:B------:R-:W-:Y:S05]  /*0570*/  BRA.U !UP3, `(.L_x_8) ;  /* 0x000000010b0c7547 */ /* 0x000fea000b800000 */
[----:B------:R-:W-:Y:S01]  /*0580*/  UCGABAR_WAIT ;  /* 0x0000000000007dc7 */ /* 0x000fe20008000000 */
[----:B------:R-:W-:Y:S01]  /*0590*/  CCTL.IVALL ;  /* 0x00000000ff00798f */ /* 0x000fe20002000000 */
[----:B------:R-:W-:Y:S05]  /*05a0*/  BRA `(.L_x_9) ;  /* 0x0000000000047947 */ /* 0x000fea0003800000 */
.L_x_8:
[----:B------:R-:W-:Y:S06]  /*05b0*/  BAR.SYNC.DEFER_BLOCKING 0x0 ;  /* 0x0000000000007b1d */ /* 0x000fec0000010000 */
.L_x_9:
[----:B------:R-:W-:Y:S01]  /*05c0*/  NOP ;  /* 0x0000000000007918 */ /* 0x000fe20000000000 */
[----:B------:R-:W-:Y:S05]  /*05d0*/  BRA.U !UP3, `(.L_x_10) ;  /* 0x000000010b087547 */ /* 0x000fea000b800000 */
[----:B------:R-:W-:Y:S01]  /*05e0*/  UCGABAR_ARV ;  /* 0x00000000000079c7 */ /* 0x000fe20008000000 */
[----:B------:R-:W-:Y:S05]  /*05f0*/  BRA `(.L_x_11) ;  /* 0x0000000000047947 */ /* 0x000fea0003800000 */
.L_x_10:
[----:B------:R-:W-:Y:S01]  /*0600*/  NOP ;  /* 0x0000000000007918 */ /* 0x000fe20000000000 */
.L_x_11:
[----:B------:R-:W-:Y:S05]  /*0610*/  BRA.U !UP3, `(.L_x_12) ;  /* 0x000000010b0c7547 */ /* 0x000fea000b800000 */
[----:B------:R-:W-:Y:S01]  /*0620*/  UCGABAR_WAIT ;  /* 0x0000000000007dc7 */ /* 0x000fe20008000000 */
[----:B------:R-:W-:Y:S01]  /*0630*/  CCTL.IVALL ;  /* 0x00000000ff00798f */ /* 0x000fe20002000000 */
[----:B------:R-:W-:Y:S05]  /*0640*/  BRA `(.L_x_13) ;  /* 0x0000000000047947 */ /* 0x000fea0003800000 */
.L_x_12:
[----:B------:R-:W-:Y:S06]  /*0650*/  BAR.SYNC.DEFER_BLOCKING 0x0 ;  /* 0x0000000000007b1d */ /* 0x000fec0000010000 */
.L_x_13:
[----:B------:R-:W2:Y:S01]  /*0660*/  LDCU.U8 UR23, c[0x0][0x650] ;  /* 0x0000ca00ff1777ac */ /* 0x000ea20008000000 */
[----:B------:R-:W3:Y:S01]  /*0670*/  LDCU.U8 UR22, c[0x0][0x651] ;  /* 0x0000ca20ff1677ac */ /* 0x000ee20008000000 */
[----:B------:R-:W4:Y:S01]  /*0680*/  LDCU.U8 UR21, c[0x0][0x65c] ;  /* 0x0000cb80ff1577ac */ /* 0x000f220008000000 */
[----:B------:R-:W5:Y:S01]  /*0690*/  LDCU.U8 UR15, c[0x0][0x668] ;  /* 0x0000cd00ff0f77ac */ /* 0x000f620008000000 */
[----:B------:R-:W1:Y:S01]  /*06a0*/  LDCU.U8 UR14, c[0x0][0x669] ;  /* 0x0000cd20ff0e77ac */ /* 0x000e620008000000 */
[----:B------:R-:W1:Y:S01]  /*06b0*/  LDCU.U8 UR13, c[0x0][0x65d] ;  /* 0x0000cba0ff0d77ac */ /* 0x000e620008000000 */
[----:B------:R-:W-:Y:S05]  /*06c0*/  @P0 BRA `(.L_x_14) ;  /* 0x00000008008c0947 */ /* 0x000fea0003800000 */
[----:B------:R-:W5:Y:S01]  /*06d0*/  S2UR UR39, SR_CTAID.Z ;  /* 0x00000000002779c3 */ /* 0x000f620000002700 */
[----:B------:R-:W-:Y:S01]  /*06e0*/  UMOV UR38, 0x1 ;  /* 0x0000000100267882 */ /* 0x000fe20000000000 */
[----:B------:R-:W-:Y:S01]  /*06f0*/  UMOV UR37, URZ ;  /* 0x000000ff00257c82 */ /* 0x000fe20008000000 */
[----:B-----5:R-:W-:-:S09]  /*0700*/  UISETP.GT.U32.AND UP0, UPT, UR39, 0xff, UPT ;  /* 0x000000ff2700788c */ /* 0x020fd2000bf04070 */
[----:B------:R-:W-:Y:S05]  /*0710*/  BRA.U UP0, `(.L_x_15) ;  /* 0x00000009001c7547 */ /* 0x000fea000b800000 */
[----:B-1----:R-:W1:Y:S01]  /*0720*/  LDCU.64 UR4, c[0x0][0x648] ;  /* 0x0000c900ff0477ac */ /* 0x002e620008000a00 */
[----:B------:R-:W5:Y:S01]  /*0730*/  S2UR UR33, SR_CgaCtaId ;  /* 0x00000000002179c3 */ /* 0x000f620000008800 */
[----:B------:R-:W4:Y:S01]  /*0740*/  LDCU UR8, c[0x0][0x658] ;  /* 0x0000cb00ff0877ac */ /* 0x000f220008000800 */
[----:B------:R-:W3:Y:S06]  /*0750*/  LDCU UR10, c[0x0][0x374] ;  /* 0x00006e80ff0a77ac */ /* 0x000eec0008000800 */
[----:B------:R-:W2:Y:S01]  /*0760*/  S2UR UR34, SR_CTAID.X ;  /* 0x00000000002279c3 */ /* 0x000ea20000002500 */
[----:B------:R-:W2:Y:S01]  /*0770*/  LDCU.64 UR48, c[0x0][0x348] ;  /* 0x00006900ff3077ac */ /* 0x000ea20008000a00 */
[----:B------:R-:W-:Y:S01]  /*0780*/  UMOV UR37, URZ ;  /* 0x000000ff00257c82 */ /* 0x000fe20008000000 */
[----:B------:R-:W-:Y:S01]  /*0790*/  UMOV UR38, 0x1 ;  /* 0x0000000100267882 */ /* 0x000fe20000000000 */
[----:B-1----:R-:W-:-:S04]  /*07a0*/  UIMAD.WIDE.U32 UR6, UR39, UR5, URZ ;  /* 0x00000005270672a5 */ /* 0x002fc8000f8e00ff */
[----:B------:R-:W-:-:S04]  /*07b0*/  UIADD3 UR5, UPT, UPT, UR39, -UR7, URZ ;  /* 0x8000000727057290 */ /* 0x000fc8000fffe0ff */
[----:B--2---:R-:W-:-:S04]  /*07c0*/  USHF.R.U32.HI UR5, URZ, UR23, UR5 ;  /* 0x00000017ff057299 */ /* 0x004fc80008011605 */
[----:B------:R-:W-:-:S04]  /*07d0*/  UIADD3 UR5, UPT, UPT, UR7, UR5, URZ ;  /* 0x0000000507057290 */ /* 0x000fc8000fffe0ff */
[----:B---3--:R-:W-:-:S04]  /*07e0*/  USHF.R.U32.HI UR6, URZ, UR22, UR5 ;  /* 0x00000016ff067299 */ /* 0x008fc80008011605 */
[----:B------:R-:W-:-:S04]  /*07f0*/  UIADD3 UR6, UPT, UPT, -UR6, URZ, URZ ;  /* 0x000000ff06067290 */ /* 0x000fc8000fffe1ff */
[----:B------:R-:W-:Y:S01]  /*0800*/  UIMAD UR6, UR6, UR4, UR39 ;  /* 0x00000004060672a4 */ /* 0x000fe2000f8e0227 */
[----:B------:R-:W1:Y:S03]  /*0810*/  LDCU.64 UR4, c[0x0][0x660] ;  /* 0x0000cc00ff0477ac */ /* 0x000e660008000a00 */
[----:B----4-:R-:W-:-:S04]  /*0820*/  UIMAD.WIDE.U32 UR8, UR6, UR8, URZ ;  /* 0x00000008060872a5 */ /* 0x010fc8000f8e00ff */
[----:B------:R-:W-:-:S04]  /*0830*/  UIADD3 UR7, UPT, UPT, UR6, -UR9, URZ ;  /* 0x8000000906077290 */ /* 0x000fc8000fffe0ff */
[----:B------:R-:W-:-:S03]  /*0840*/  USHF.R.U32.HI UR7, URZ, UR21, UR7 ;  /* 0x00000015ff077299 */ /* 0x000fc60008011607 */
[----:B------:R-:W2:Y:S01]  /*0850*/  LDCU UR8, c[0x0][0x370] ;  /* 0x00006e00ff0877ac */ /* 0x000ea20008000800 */
[----:B------:R-:W-:Y:S01]  /*0860*/  UIADD3 UR7, UPT, UPT, UR9, UR7, URZ ;  /* 0x0000000709077290 */ /* 0x000fe2000fffe0ff */
[----:B------:R-:W3:Y:S03]  /*0870*/  LDCU UR36, c[0x0][0x378] ;  /* 0x00006f00ff2477ac */ /* 0x000ee60008000800 */
[----:B------:R-:W-:-:S04]  /*0880*/  USHF.R.U32.HI UR7, URZ, UR13, UR7 ;  /* 0x0000000dff077299 */ /* 0x000fc80008011607 */
[----:B-1----:R-:W-:Y:S02]  /*0890*/  UIMAD.WIDE.U32 UR16, UR7, UR5, URZ ;  /* 0x00000005071072a5 */ /* 0x002fe4000f8e00ff */
[----:B--2---:R-:W-:-:S05]  /*08a0*/  UIMAD UR8, UR10, UR8, URZ ;  /* 0x000000080a0872a4 */ /* 0x004fca000f8e02ff */
[----:B------:R-:W-:Y:S02]  /*08b0*/  UMOV UR5, UR17 ;  /* 0x0000001100057c82 */ /* 0x000fe40008000000 */
[----:B------:R-:W-:Y:S02]  /*08c0*/  UIADD3 UR9, UPT, UPT, UR7, -UR5, URZ ;  /* 0x8000000507097290 */ /* 0x000fe4000fffe0ff */
[----:B---3--:R-:W-:Y:S02]  /*08d0*/  UIMAD UR36, UR8, UR36, URZ ;  /* 0x00000024082472a4 */ /* 0x008fe4000f8e02ff */
[----:B------:R-:W-:Y:S02]  /*08e0*/  USHF.R.U32.HI UR9, URZ, UR15, UR9 ;  /* 0x0000000fff097299 */ /* 0x000fe40008011609 */
[----:B------:R-:W-:Y:S02]  /*08f0*/  ULEA.HI UR36, UR36, UR36, URZ, 0x1 ;  /* 0x0000002424247291 */ /* 0x000fe4000f8f08ff */
[----:B------:R-:W-:Y:S01]  /*0900*/  UIADD3 UR9, UPT, UPT, UR5, UR9, URZ ;  /* 0x0000000905097290 */ /* 0x000fe2000fffe0ff */
[----:B------:R-:W1:Y:S03]  /*0910*/  LDCU UR5, c[0x0][0x654] ;  /* 0x0000ca80ff0577ac */ /* 0x000e660008000800 */
[----:B------:R-:W-:Y:S01]  /*0920*/  USHF.R.U32.HI UR9, URZ, UR14, UR9 ;  /* 0x0000000eff097299 */ /* 0x000fe20008011609 */
[----:B------:R-:W-:Y:S01]  /*0930*/  UMOV UR8, 0x400 ;  /* 0x0000040000087882 */ /* 0x000fe20000000000 */
[----:B------:R-:W-:-:S02]  /*0940*/  USHF.R.S32.HI UR36, URZ, 0x1, UR36 ;  /* 0x00000001ff247899 */ /* 0x000fc40008011424 */
[----:B------:R-:W-:Y:S02]  /*0950*/  UIADD3 UR9, UPT, UPT, -UR9, URZ, URZ ;  /* 0x000000ff09097290 */ /* 0x000fe4000fffe1ff */
[----:B-----5:R-:W-:Y:S02]  /*0960*/  ULEA UR33, UR33, UR8, 0x18 ;  /* 0x0000000821217291 */ /* 0x020fe4000f8ec0ff */
[----:B------:R-:W-:Y:S02]  /*0970*/  UIMAD UR4, UR9, UR4, UR7 ;  /* 0x00000004090472a4 */ /* 0x000fe4000f8e0207 */
[----:B------:R-:W-:-:S04]  /*0980*/  UIADD3 UR7, UPT, UPT, -UR7, URZ, URZ ;  /* 0x000000ff07077290 */ /* 0x000fc8000fffe1ff */
[----:B-1----:R-:W-:-:S12]  /*0990*/  UIMAD UR5, UR7, UR5, UR6 ;  /* 0x00000005070572a4 */ /* 0x002fd8000f8e0206 */
.L_x_19:
[----:B------:R-:W-:Y:S01]  /*09a0*/  USHF.L.U32 UR6, UR38, 0x1f, URZ ;  /* 0x0000001f26067899 */ /* 0x000fe200080006ff */
[----:B------:R-:W-:Y:S01]  /*09b0*/  HFMA2 R2, -RZ, RZ, 0, -16 ;  /* 0x0000cc00ff027431 */ /* 0x000fe200000001ff */
[----:B------:R-:W-:Y:S02]  /*09c0*/  ULEA UR7, UR37, UR33, 0x3 ;  /* 0x0000002125077291 */ /* 0x000fe4000f8e18ff */
[----:B------:R-:W-:Y:S02]  /*09d0*/  UIADD3 UR20, UPT, UPT, UR5, UR5, URZ ;  /* 0x0000000505147290 */ /* 0x000fe4000fffe0ff */
[----:B------:R-:W-:Y:S01]  /*09e0*/  MOV R0, UR6 ;  /* 0x0000000600007c02 */ /* 0x000fe20008000f00 */
[----:B------:R-:W-:Y:S02]  /*09f0*/  UIADD3 UR46, UP3, UPT, UR48, 0x40, URZ ;  /* 0x00000040302e7890 */ /* 0x000fe4000ff7e0ff */
[----:B------:R-:W-:Y:S02]  /*0a00*/  UIADD3 UR44, UP2, UPT, UR48, 0xc0, URZ ;  /* 0x000000c0302c7890 */ /* 0x000fe4000ff5e0ff */
[----:B-1----:R1:W2:Y:S01]  /*0a10*/  SYNCS.PHASECHK.TRANS64.TRYWAIT P2, [UR7+0x20], R0 ;  /* 0x00002000ff0075a7 */ /* 0x0022a20008041107 */
[----:B------:R-:W-:-:S02]  /*0a20*/  ULEA UR7, UR4, UR28, 0x1 ;  /* 0x0000001c04077291 */ /* 0x000fc4000f8e08ff */
[----:B------:R-:W-:Y:S02]  /*0a30*/  UIADD3 UR42, UP1, UPT, UR48, 0x140, URZ ;  /* 0x00000140302a7890 */ /* 0x000fe4000ff3e0ff */
[----:B------:R-:W-:Y:S02]  /*0a40*/  UIADD3 UR40, UP0, UPT, UR48, 0x1c0, URZ ;  /* 0x000001c030287890 */ /* 0x000fe4000ff1e0ff */
[----:B------:R-:W-:Y:S02]  /*0a50*/  ULOP3.LUT UR20, UR20, 0x1, UR34, 0xf8, !UPT ;  /* 0x0000000114147892 */ /* 0x000fe4000f8ef822 */
[----:B------:R-:W-:Y:S02]  /*0a60*/  UIADD3 UR12, UPT, UPT, UR28, UR4, UR4 ;  /* 0x000000041c0c7290 */ /* 0x000fe4000fffe004 */
[----:B------:R-:W-:Y:S02]  /*0a70*/  UIADD3.X UR47, UPT, UPT, URZ, UR49, URZ, UP3, !UPT ;  /* 0x00000031ff2f7290 */ /* 0x000fe40009ffe4ff */
[----:B------:R-:W-:-:S02]  /*0a80*/  UIADD3.X UR45, UPT, UPT, URZ, UR49, URZ, UP2, !UPT ;  /* 0x00000031ff2d7290 */ /* 0x000fc400097fe4ff */
[----:B------:R-:W-:Y:S02]  /*0a90*/  UIADD3.X UR43, UPT, UPT, URZ, UR49, URZ, UP1, !UPT ;  /* 0x00000031ff2b7290 */ /* 0x000fe40008ffe4ff */
[----:B------:R-:W-:Y:S02]  /*0aa0*/  UIADD3.X UR41, UPT, UPT, URZ, UR49, URZ, UP0, !UPT ;  /* 0x00000031ff297290 */ /* 0x000fe400087fe4ff */
[----:B------:R-:W-:Y:S02]  /*0ab0*/  USHF.L.U32 UR7, UR7, 0x7, URZ ;  /* 0x0000000707077899 */ /* 0x000fe400080006ff */
[----:B------:R-:W-:Y:S01]  /*0ac0*/  USHF.L.U32 UR27, UR20, 0x7, URZ ;  /* 0x00000007141b7899 */ /* 0x000fe200080006ff */
[----:B------:R-:W-:Y:S01]  /*0ad0*/  UMOV UR35, URZ ;  /* 0x000000ff00237c82 */ /* 0x000fe20008000000 */
[----:B------:R-:W-:Y:S01]  /*0ae0*/  UMOV UR18, URZ ;  /* 0x000000ff00127c82 */ /* 0x000fe20008000000 */
[----:B-1----:R-:W-:-:S09]  /*0af0*/  UMOV UR10, URZ ;  /* 0x000000ff000a7c82 */ /* 0x002fd20008000000 */
.L_x_18:
[----:B---3--:R-:W-:Y:S02]  /*0b00*/  ULEA UR25, UR37, UR33, 0x3 ;  /* 0x0000002125197291 */ /* 0x008fe4000f8e18ff */
[----:B------:R-:W-:Y:S02]  /*0b10*/  USHF.L.U32 UR26, UR35, 0x7, URZ ;  /* 0x00000007231a7899 */ /* 0x000fe400080006ff */
[----:B------:R-:W-:Y:S02]  /*0b20*/  ULEA UR24, UR37, UR33, 0xe ;  /* 0x0000002125187291 */ /* 0x000fe4000f8e70ff */
[----:B------:R-:W-:Y:S02]  /*0b30*/  ULEA UR31, UR37, UR28, 0x1 ;  /* 0x0000001c251f7291 */ /* 0x000fe4000f8e08ff */
[----:B------:R-:W-:Y:S02]  /*0b40*/  ULEA UR16, UR37, UR33, 0xa ;  /* 0x0000002125107291 */ /* 0x000fe4000f8e50ff */
[----:B------:R-:W-:-:S02]  /*0b50*/  ULEA UR8, UR37, UR28, 0x1 ;  /* 0x0000001c25087291 */ /* 0x000fc4000f8e08ff */
[----:B------:R-:W-:Y:S02]  /*0b60*/  UIADD3 UR11, UPT, UPT, UR37, 0x1, URZ ;  /* 0x00000001250b7890 */ /* 0x000fe4000fffe0ff */
[----:B------:R-:W-:Y:S02]  /*0b70*/  UISETP.GT.U32.AND UP0, UPT, UR35, 0x1e, UPT ;  /* 0x0000001e2300788c */ /* 0x000fe4000bf04070 */
[----:B------:R-:W-:Y:S02]  /*0b80*/  UIADD3 UR19, UPT, UPT, UR35, UR35, URZ ;  /* 0x0000002323137290 */ /* 0x000fe4000fffe0ff */
[----:B------:R-:W-:Y:S02]  /*0b90*/  ULEA UR31, UR31, UR33, 0xe ;  /* 0x000000211f1f7291 */ /* 0x000fe4000f8e70ff */
[----:B------:R-:W-:Y:S02]  /*0ba0*/  ULEA UR8, UR8, UR33, 0xa ;  /* 0x0000002108087291 */ /* 0x000fe4000f8e50ff */
[----:B------:R-:W-:-:S02]  /*0bb0*/  UIADD3 UR24, UPT, UPT, UR24, 0x5400, URZ ;  /* 0x0000540018187890 */ /* 0x000fc4000fffe0ff */
[----:B------:R-:W-:Y:S02]  /*0bc0*/  UIADD3 UR16, UPT, UPT, UR16, 0x35400, URZ ;  /* 0x0003540010107890 */ /* 0x000fe4000fffe0ff */
[----:B------:R-:W-:Y:S01]  /*0bd0*/  UISETP.NE.AND UP1, UPT, UR11, 0x4, UPT ;  /* 0x000000040b00788c */ /* 0x000fe2000bf25270 */
[----:B------:R-:W-:Y:S01]  /*0be0*/  UMOV UR30, 0x30000 ;  /* 0x00030000001e7882 */ /* 0x000fe20000000000 */
[----:B------:R-:W-:Y:S01]  /*0bf0*/  UMOV UR5, UR25 ;  /* 0x0000001900057c82 */ /* 0x000fe20008000000 */
[----:B------:R-:W-:Y:S01]  /*0c00*/  UMOV UR6, UR26 ;  /* 0x0000001a00067c82 */ /* 0x000fe20008000000 */
[----:B-12---:R-:W-:Y:S07]  /*0c10*/  @P2 BRA `(.L_x_16) ;  /* 0x0000000000102947 */ /* 0x006fee0003800000 */
[----:B------:R-:W-:-:S06]  /*0c20*/  USHF.L.U32 UR4, UR38, 0x1f, URZ ;  /* 0x0000001f26047899 */ /* 0x000fcc00080006ff */
[----:B------:R-:W-:-:S04]  /*0c30*/  MOV R0, UR4 ;  /* 0x0000000400007c02 */ /* 0x000fc80008000f00 */
[----:B------:R-:W1:Y:S02]  /*0c40*/  SYNCS.PHASECHK.TRANS64.TRYWAIT P0, [UR25+0x20], R0 ;  /* 0x00002000ff0075a7 */ /* 0x000e640008001119 */
[----:B-1----:R-:W-:Y:S05]  /*0c50*/  @!P0 BRA `(.L_x_17) ;  /* 0x0000002000748947 */ /* 0x002fea0003800000 */
.L_x_16:
[----:B------:R-:W-:Y:S02]  /*0c60*/  ELECT P1, URZ, PT ;  /* 0x0000000000ff782f */ /* 0x000fe40003820000 */
[----:B------:R-:W-:Y:S01]  /*0c70*/  PLOP3.LUT P0, PT, PT, PT, UP0, 0x80, 0x8 ;  /* 0x000000000008781c */ /* 0x000fe20003f0f008 */
[----:B------:R-:W-:Y:S01]  /*0c80*/  USEL UR4, URZ, 0x1, UP1 ;  /* 0x00000001ff047887 */ /* 0x000fe20008800000 */
[----:B------:R-:W-:Y:S01]  /*0c90*/  PLOP3.LUT P2, PT, PT, PT, PT, 0x80, 0x8 ;  /* 0x000000000008781c */ /* 0x000fe20003f4f070 */
[----:B------:R-:W-:Y:S02]  /*0ca0*/  USEL UR37, UR11, URZ, UP1 ;  /* 0x000000ff0b257287 */ /* 0x000fe40008800000 */
[----:B------:R-:W-:Y:S02]  /*0cb0*/  ULOP3.LUT UR38, UR38, UR4, URZ, 0x3c, !UPT ;  /* 0x0000000426267292 */ /* 0x000fe4000f8e3cff */
[----:B------:R-:W-:Y:S02]  /*0cc0*/  UIADD3 UR4, UPT, UPT, UR31, 0x15400, URZ ;  /* 0x000154001f047890 */ /* 0x000fe4000fffe0ff */
[----:B------:R-:W-:-:S02]  /*0cd0*/  UIADD3 UR8, UPT, UPT, UR8, 0x36400, URZ ;  /* 0x0003640008087890 */ /* 0x000fc4000fffe0ff */
[----:B------:R-:W-:Y:S01]  /*0ce0*/  @!UP0 USHF.L.U32 UR31, UR38, 0x1f, URZ ;  /* 0x0000001f261f8899 */ /* 0x000fe200080006ff */
[----:B------:R3:W-:Y:S01]  /*0cf0*/  @P1 SYNCS.ARRIVE.TRANS64 RZ, [UR25], R2 ;  /* 0x00000002ffff19a7 */ /* 0x0007e20008000019 */
[----:B------:R-:W-:Y:S01]  /*0d00*/  @!UP0 ULEA UR32, UR37, UR33, 0x3 ;  /* 0x0000002125208291 */ /* 0x000fe2000f8e18ff */
[----:B------:R3:W-:Y:S01]  /*0d10*/  UTMALDG.2D [UR24], [UR46], desc[URZ] ;  /* 0x0000ff182e0075b4 */ /* 0x0007e20008009000 */
[----:B------:R-:W-:Y:S01]  /*0d20*/  UMOV UR17, UR25 ;  /* 0x0000001900117c82 */ /* 0x000fe20008000000 */
[----:B------:R-:W-:Y:S01]  /*0d30*/  UMOV UR9, UR25 ;  /* 0x0000001900097c82 */ /* 0x000fe20008000000 */
[----:B-1----:R-:W-:Y:S01]  /*0d40*/  IMAD.U32 R0, RZ, RZ, UR31 ;  /* 0x0000001fff007e24 */ /* 0x002fe2000f8e00ff */
[----:B------:R-:W-:Y:S01]  /*0d50*/  UMOV UR11, UR19 ;  /* 0x00000013000b7c82 */ /* 0x000fe20008000000 */
[----:B------:R-:W-:Y:S01]  /*0d60*/  UIADD3 UR35, UPT, UPT, UR35, 0x1, URZ ;  /* 0x0000000123237890 */ /* 0x000fe2000fffe0ff */
[----:B------:R3:W-:Y:S03]  /*0d70*/  UTMALDG.2D.MULTICAST [UR4], [UR44], UR30, desc[URZ] ;  /* 0x0000ff042c0073b4 */ /* 0x0007e6000800981e */
[----:B------:R-:W-:Y:S01]  /*0d80*/  UISETP.NE.AND UP0, UPT, UR35, 0x20, UPT ;  /* 0x000000202300788c */ /* 0x000fe2000bf05270 */
[----:B------:R3:W-:Y:S01]  /*0d90*/  UTMALDG.3D [UR16], [UR42], desc[URZ] ;  /* 0x0000ff102a0075b4 */ /* 0x0007e20008011000 */
[----:B------:R3:W-:Y:S01]  /*0da0*/  UTMALDG.3D.MULTICAST [UR8], [UR40], UR30, desc[URZ] ;  /* 0x0000ff08280073b4 */ /* 0x0007e2000801181e */
[----:B------:R3:W1:Y:S06]  /*0db0*/  @!P0 SYNCS.PHASECHK.TRANS64.TRYWAIT P2, [UR32+0x20], R0 ;  /* 0x00002000ff0085a7 */ /* 0x00066c0008041120 */
[----:B------:R-:W-:Y:S05]  /*0dc0*/  BRA.U UP0, `(.L_x_18) ;  /* 0xfffffffd004c7547 */ /* 0x000fea000b83ffff */
[----:B---3--:R-:W2:Y:S01]  /*0dd0*/  LDCU.64 UR4, c[0x0][0x648] ;  /* 0x0000c900ff0477ac */ /* 0x008ea20008000a00 */
[----:B------:R-:W-:-:S04]  /*0de0*/  UIADD3 UR39, UPT, UPT, UR36, UR39, URZ ;  /* 0x0000002724277290 */ /* 0x000fc8000fffe0ff */
[----:B------:R-:W-:Y:S02]  /*0df0*/  UISETP.GE.AND UP0, UPT, UR39, 0x100, UPT ;  /* 0x000001002700788c */ /* 0x000fe4000bf06270 */
[----:B--2---:R-:W-:Y:S01]  /*0e00*/  UIMAD.WIDE.U32 UR6, UR39, UR5, URZ ;  /* 0x00000005270672a5 */ /* 0x004fe2000f8e00ff */
[----:B------:R-:W2:Y:S03]  /*0e10*/  LDCU UR5, c[0x0][0x658] ;  /* 0x0000cb00ff0577ac */ /* 0x000ea60008000800 */
[----:B------:R-:W-:-:S04]  /*0e20*/  UIADD3 UR6, UPT, UPT, UR39, -UR7, URZ ;  /* 0x8000000727067290 */ /* 0x000fc8000fffe0ff */
[----:B------:R-:W-:-:S04]  /*0e30*/  USHF.R.U32.HI UR6, URZ, UR23, UR6 ;  /* 0x00000017ff067299 */ /* 0x000fc80008011606 */
[----:B------:R-:W-:-:S04]  /*0e40*/  UIADD3 UR7, UPT, UPT, UR7, UR6, URZ ;  /* 0x0000000607077290 */ /* 0x000fc8000fffe0ff */
[----:B------:R-:W-:-:S04]  /*0e50*/  USHF.R.U32.HI UR7, URZ, UR22, UR7 ;  /* 0x00000016ff077299 */ /* 0x000fc80008011607 */
[----:B------:R-:W-:-:S04]  /*0e60*/  UIADD3 UR7, UPT, UPT, -UR7, URZ, URZ ;  /* 0x000000ff07077290 */ /* 0x000fc8000fffe1ff */
[----:B------:R-:W-:-:S04]  /*0e70*/  UIMAD UR7, UR4, UR7, UR39 ;  /* 0x00000007040772a4 */ /* 0x000fc8000f8e0227 */
[----:B--2---:R-:W-:Y:S01]  /*0e80*/  UIMAD.WIDE.U32 UR8, UR7, UR5, URZ ;  /* 0x00000005070872a5 */ /* 0x004fe2000f8e00ff */
[----:B------:R-:W2:Y:S03]  /*0e90*/  LDCU.64 UR4, c[0x0][0x660] ;  /* 0x0000cc00ff0477ac */ /* 0x000ea60008000a00 */
[----:B------:R-:W-:-:S04]  /*0ea0*/  UIADD3 UR6, UPT, UPT, UR7, -UR9, URZ ;  /* 0x8000000907067290 */ /* 0x000fc8000fffe0ff */
[----:B------:R-:W-:-:S04]  /*0eb0*/  USHF.R.U32.HI UR6, URZ, UR21, UR6 ;  /* 0x00000015ff067299 */ /* 0x000fc80008011606 */
[----:B------:R-:W-:-:S04]  /*0ec0*/  UIADD3 UR6, UPT, UPT, UR9, UR6, URZ ;  /* 0x0000000609067290 */ /* 0x000fc8000fffe0ff */
[----:B------:R-:W-:-:S04]  /*0ed0*/  USHF.R.U32.HI UR6, URZ, UR13, UR6 ;  /* 0x0000000dff067299 */ /* 0x000fc80008011606 */
[----:B--2---:R-:W-:Y:S01]  /*0ee0*/  UIMAD.WIDE.U32 UR8, UR6, UR5, URZ ;  /* 0x00000005060872a5 */ /* 0x004fe2000f8e00ff */
[----:B------:R-:W2:Y:S03]  /*0ef0*/  LDCU UR5, c[0x0][0x654] ;  /* 0x0000ca80ff0577ac */ /* 0x000ea60008000800 */
[----:B------:R-:W-:-:S04]  /*0f00*/  UIADD3 UR8, UPT, UPT, UR6, -UR9, URZ ;  /* 0x8000000906087290 */ /* 0x000fc8000fffe0ff */
[----:B------:R-:W-:-:S04]  /*0f10*/  USHF.R.U32.HI UR8, URZ, UR15, UR8 ;  /* 0x0000000fff087299 */ /* 0x000fc80008011608 */
[----:B------:R-:W-:Y:S02]  /*0f20*/  UIADD3 UR8, UPT, UPT, UR9, UR8, URZ ;  /* 0x0000000809087290 */ /* 0x000fe4000fffe0ff */
[----:B------:R-:W-:Y:S02]  /*0f30*/  UIADD3 UR9, UPT, UPT, -UR6, URZ, URZ ;  /* 0x000000ff06097290 */ /* 0x000fe4000fffe1ff */
[----:B------:R-:W-:Y:S02]  /*0f40*/  USHF.R.U32.HI UR8, URZ, UR14, UR8 ;  /* 0x0000000eff087299 */ /* 0x000fe40008011608 */
[----:B--2---:R-:W-:Y:S02]  /*0f50*/  UIMAD UR5, UR5, UR9, UR7 ;  /* 0x00000009050572a4 */ /* 0x004fe4000f8e0207 */
[----:B------:R-:W-:-:S04]  /*0f60*/  UIADD3 UR8, UPT, UPT, -UR8, URZ, URZ ;  /* 0x000000ff08087290 */ /* 0x000fc8000fffe1ff */
[----:B------:R-:W-:Y:S01]  /*0f70*/  UIMAD UR4, UR4, UR8, UR6 ;  /* 0x00000008040472a4 */ /* 0x000fe2000f8e0206 */
[----:B------:R-:W-:Y:S11]  /*0f80*/  BRA.U !UP0, `(.L_x_19) ;  /* 0xfffffff908847547 */ /* 0x000ff6000b83ffff */
.L_x_15:
[----:B------:R-:W-:Y:S01]  /*0f90*/  UISETP.NE.AND UP0, UPT, UR37, 0x3, UPT ;  /* 0x000000032500788c */ /* 0x000fe2000bf05270 */
[----:B------:R-:W5:Y:S01]  /*0fa0*/  S2UR UR12, SR_CgaCtaId ;  /* 0x00000000000c79c3 */ /* 0x000f620000008800 */
[----:B-1----:R-:W-:Y:S01]  /*0fb0*/  UIADD3 UR6, UPT, UPT, UR37, 0x2, URZ ;  /* 0x0000000225067890 */ /* 0x002fe2000fffe0ff */
[----:B------:R-:W-:-:S03]  /*0fc0*/  UMOV UR4, 0x400 ;  /* 0x0000040000047882 */ /* 0x000fc60000000000 */
[----:B------:R-:W-:-:S04]  /*0fd0*/  USEL UR6, UR6, 0x1, UP0 ;  /* 0x0000000106067887 */ /* 0x000fc80008000000 */
[----:B------:R-:W-:Y:S02]  /*0fe0*/  UISETP.NE.AND UP0, UPT, UR6, 0x4, UPT ;  /* 0x000000040600788c */ /* 0x000fe4000bf05270 */
[----:B------:R-:W-:Y:S02]  /*0ff0*/  UIADD3 UR6, UPT, UPT, UR6, 0x1, URZ ;  /* 0x0000000106067890 */ /* 0x000fe4000fffe0ff */
[----:B------:R-:W-:Y:S02]  /*1000*/  UISETP.EQ.XOR UP1, UPT, UR37, 0x3, !UP0 ;  /* 0x000000032500788c */ /* 0x000fe4000c722a70 */
[----:B------:R-:W-:-:S04]  /*1010*/  USEL UR6, UR6, 0x1, UP0 ;  /* 0x0000000106067887 */ /* 0x000fc80008000000 */
[----:B------:R-:W-:Y:S02]  /*1020*/  UISETP.EQ.XOR UP1, UPT, UR6, 0x4, UP1 ;  /* 0x000000040600788c */ /* 0x000fe40008f22a70 */
[----:B------:R-:W-:Y:S02]  /*1030*/  UISETP.NE.AND UP0, UPT, UR6, 0x4, UPT ;  /* 0x000000040600788c */ /* 0x000fe4000bf05270 */
[----:B------:R-:W-:Y:S02]  /*1040*/  USEL UR5, URZ, 0x1, !UP1 ;  /* 0x00000001ff057887 */ /* 0x000fe4000c800000 */
[----:B-----5:R-:W-:Y:S02]  /*1050*/  ULEA UR4, UR12, UR4, 0x18 ;  /* 0x000000040c047291 */ /* 0x020fe4000f8ec0ff */
[----:B------:R-:W-:Y:S02]  /*1060*/  ULOP3.LUT UR5, UR38, UR5, URZ, 0x3c, !UPT ;  /* 0x0000000526057292 */ /* 0x000fe4000f8e3cff */
[----:B------:R-:W-:-:S02]  /*1070*/  USEL UR6, UR6, URZ, UP0 ;  /* 0x000000ff06067287 */ /* 0x000fc40008000000 */
[----:B------:R-:W-:Y:S02]  /*1080*/  USHF.L.U32 UR5, UR5, 0x1f, URZ ;  /* 0x0000001f05057899 */ /* 0x000fe400080006ff */
[----:B------:R-:W-:-:S04]  /*1090*/  ULEA UR4, UR6, UR4, 0x3 ;  /* 0x0000000406047291 */ /* 0x000fc8000f8e18ff */
[----:B------:R-:W-:-:S05]  /*10a0*/  MOV R0, UR5 ;  /* 0x0000000500007c02 */ /* 0x000fca0008000f00 */
[----:B------:R-:W1:Y:S02]  /*10b0*/  SYNCS.PHASECHK.TRANS64.TRYWAIT P0, [UR4+0x20], R0 ;  /* 0x00002000ff0075a7 */ /* 0x000e640008001104 */
[----:B-1----:R-:W-:Y:S05]  /*10c0*/  @!P0 BRA `(.L_x_20) ;  /* 0x0000001c00788947 */ /* 0x002fea0003800000 */
.L_x_46:
[----:B------:R-:W-:-:S13]  /*10d0*/  ELECT P0, URZ, PT ;  /* 0x0000000000ff782f */ /* 0x000fda0003800000 */
[----:B-1----:R-:W-:-:S04]  /*10e0*/  @P0 MOV R0, 0xcc00 ;  /* 0x0000cc0000000802 */ /* 0x002fc80000000f00 */
[----:B------:R1:W-:Y:S03]  /*10f0*/  @P0 SYNCS.ARRIVE.TRANS64 RZ, [UR4], R0 ;  /* 0x00000000ffff09a7 */ /* 0x0003e60008000004 */
.L_x_14:
[----:B------:R-:W-:-:S13]  /*1100*/  ISETP.NE.AND P0, PT, R5, 0x4, PT ;  /* 0x000000040500780c */ /* 0x000fda0003f05270 */
[----:B------:R-:W-:Y:S05]  /*1110*/  @P0 BRA `(.L_x_21) ;  /* 0x0000000800880947 */ /* 0x000fea0003800000 */
[----:B------:R-:W5:Y:S08]  /*1120*/  S2UR UR27, SR_CTAID.Z ;  /* 0x00000000001b79c3 */ /* 0x000f700000002700 */
[----:B------:R-:W-:Y:S01]  /*1130*/  BAR.SYNC.DEFER_BLOCKING 0x3, 0xa0 ;  /* 0x00c2800000007b1d */ /* 0x000fe20000010000 */
[----:B------:R-:W-:Y:S01]  /*1140*/  HFMA2 R4, -RZ, RZ, 0, 5.9604644775390625e-08 ;  /* 0x00000001ff047431 */ /* 0x000fe200000001ff */
[----:B-----5:R-:W-:-:S09]  /*1150*/  UISETP.GT.U32.AND UP0, UPT, UR27, 0xff, UPT ;  /* 0x000000ff1b00788c */ /* 0x020fd2000bf04070 */
[----:B------:R-:W-:Y:S05]  /*1160*/  BRA.U UP0, `(.L_x_22) ;  /* 0x0000000900547547 */ /* 0x000fea000b800000 */
[----:B-1----:R-:W-:Y:S01]  /*1170*/  UMOV UR4, 0x400 ;  /* 0x0000040000047882 */ /* 0x002fe20000000000 */
[----:B------:R-:W1:Y:S01]  /*1180*/  LDCU UR6, c[0x0][0x374] ;  /* 0x00006e80ff0677ac */ /* 0x000e620008000800 */
[----:B------:R-:W-:Y:S01]  /*1190*/  MOV R4, 0x1 ;  /* 0x0000000100047802 */ /* 0x000fe20000000f00 */
[----:B------:R-:W-:Y:S01]  /*11a0*/  ULEA UR12, UR12, UR4, 0x18 ;  /* 0x000000040c0c7291 */ /* 0x000fe2000f8ec0ff */
[----:B------:R-:W1:Y:S01]  /*11b0*/  LDCU UR4, c[0x0][0x370] ;  /* 0x00006e00ff0477ac */ /* 0x000e620008000800 */
[----:B------:R-:W5:Y:S07]  /*11c0*/  LDCU UR38, c[0x0][0x378] ;  /* 0x00006f00ff2677ac */ /* 0x000f6e0008000800 */
[----:B------:R-:W4:Y:S01]  /*11d0*/  LDS R0, [UR12+0x58] ;  /* 0x0000580cff007984 */ /* 0x000f220008000800 */
[----:B------:R-:W-:Y:S01]  /*11e0*/  UMOV UR5, 0x8c02000 ;  /* 0x08c0200000057882 */ /* 0x000fe20000000000 */
[----:B------:R-:W-:-:S02]  /*11f0*/  USEL UR41, URZ, 0x4000, UP6 ;  /* 0x00004000ff297887 */ /* 0x000fc4000b000000 */
[----:B------:R-:W-:Y:S02]  /*1200*/  USEL UR5, UR5, 0x8c00000, !UP5 ;  /* 0x08c0000005057887 */ /* 0x000fe4000e800000 */
[----:B------:R-:W-:Y:S02]  /*1210*/  UIADD3 UR19, UPT, UPT, UR12, 0x36400, URZ ;  /* 0x000364000c137890 */ /* 0x000fe4000fffe0ff */
[----:B------:R-:W-:Y:S02]  /*1220*/  UIADD3 UR41, UPT, UPT, UR41, UR5, URZ ;  /* 0x0000000529297290 */ /* 0x000fe4000fffe0ff */
[----:B------:R-:W-:Y:S02]  /*1230*/  UIADD3 UR20, UPT, UPT, UR12, 0x35400, URZ ;  /* 0x000354000c147890 */ /* 0x000fe4000fffe0ff */
[----:B-1----:R-:W-:Y:S02]  /*1240*/  UIMAD UR4, UR6, UR4, URZ ;  /* 0x00000004060472a4 */ /* 0x002fe4000f8e02ff */
[----:B------:R-:W-:-:S02]  /*1250*/  UIADD3 UR24, UPT, UPT, UR12, 0x5400, URZ ;  /* 0x000054000c187890 */ /* 0x000fc4000fffe0ff */
[----:B-----5:R-:W-:Y:S02]  /*1260*/  UIMAD UR38, UR4, UR38, URZ ;  /* 0x00000026042672a4 */ /* 0x020fe4000f8e02ff */
[----:B------:R-:W-:Y:S02]  /*1270*/  UIADD3 UR25, UPT, UPT, UR12, 0x15400, URZ ;  /* 0x000154000c197890 */ /* 0x000fe4000fffe0ff */
[----:B------:R-:W-:Y:S02]  /*1280*/  USHF.R.U32.HI UR19, URZ, 0x4, UR19 ;  /* 0x00000004ff137899 */ /* 0x000fe40008011613 */
[----:B------:R-:W-:Y:S02]  /*1290*/  USHF.R.U32.HI UR20, URZ, 0x4, UR20 ;  /* 0x00000004ff147899 */ /* 0x000fe40008011614 */
[----:B------:R-:W-:Y:S02]  /*12a0*/  USHF.R.U32.HI UR24, URZ, 0x4, UR24 ;  /* 0x00000004ff187899 */ /* 0x000fe40008011618 */
[----:B------:R-:W-:-:S02]  /*12b0*/  USHF.R.U32.HI UR25, URZ, 0x4, UR25 ;  /* 0x00000004ff197899 */ /* 0x000fc40008011619 */
[----:B------:R-:W-:Y:S02]  /*12c0*/  ULOP3.LUT UR32, UR29, 0x3, URZ, 0xfc, !UPT ;  /* 0x000000031d207892 */ /* 0x000fe4000f8efcff */
[----:B------:R-:W-:Y:S02]  /*12d0*/  ULOP3.LUT UR19, UR19, 0x3fc0, URZ, 0xc0, !UPT ;  /* 0x00003fc013137892 */ /* 0x000fe4000f8ec0ff */
[----:B------:R-:W-:Y:S02]  /*12e0*/  ULOP3.LUT UR20, UR20, 0x3fc0, URZ, 0xc0, !UPT ;  /* 0x00003fc014147892 */ /* 0x000fe4000f8ec0ff */
[----:B------:R-:W-:Y:S02]  /*12f0*/  ULOP3.LUT UR24, UR24, 0x3fc0, URZ, 0xc0, !UPT ;  /* 0x00003fc018187892 */ /* 0x000fe4000f8ec0ff */
[----:B------:R-:W-:Y:S02]  /*1300*/  ULOP3.LUT UR25, UR25, 0x3fc0, URZ, 0xc0, !UPT ;  /* 0x00003fc019197892 */ /* 0x000fe4000f8ec0ff */
[----:B------:R-:W-:Y:S01]  /*1310*/  ULEA.HI UR38, UR38, UR38, URZ, 0x1 ;  /* 0x0000002626267291 */ /* 0x000fe2000f8f08ff */
[----:B----4-:R-:W-:Y:S01]  /*1320*/  R2UR UR39, R0 ;  /* 0x00000000002772ca */ /* 0x010fe200000e0000 */
[----:B------:R-:W-:-:S02]  /*1330*/  ULOP3.LUT UR29, UR29, 0xffff, URZ, 0xc0, !UPT ;  /* 0x0000ffff1d1d7892 */ /* 0x000fc4000f8ec0ff */
[----:B------:R-:W-:Y:S02]  /*1340*/  ULOP3.LUT UR32, UR32, 0xffff, URZ, 0xc0, !UPT ;  /* 0x0000ffff20207892 */ /* 0x000fe4000f8ec0ff */
[----:B------:R-:W-:Y:S02]  /*1350*/  UIADD3 UR30, UPT, UPT, UR12, 0x40, URZ ;  /* 0x000000400c1e7890 */ /* 0x000fe4000fffe0ff */
[----:B------:R-:W-:Y:S02]  /*1360*/  ULOP3.LUT UR19, UR19, 0x10000, URZ, 0xfc, !UPT ;  /* 0x0001000013137892 */ /* 0x000fe4000f8efcff */
[----:B------:R-:W-:Y:S02]  /*1370*/  ULOP3.LUT UR20, UR20, 0x10000, URZ, 0xfc, !UPT ;  /* 0x0001000014147892 */ /* 0x000fe4000f8efcff */
[----:B------:R-:W-:Y:S02]  /*1380*/  ULOP3.LUT UR24, UR24, 0x10000, URZ, 0xfc, !UPT ;  /* 0x0001000018187892 */ /* 0x000fe4000f8efcff */
[----:B------:R-:W-:-:S02]  /*1390*/  UIADD3 UR10, UPT, UPT, UR39, 0x100, URZ ;  /* 0x00000100270a7890 */ /* 0x000fc4000fffe0ff */
[----:B------:R-:W-:Y:S02]  /*13a0*/  UIADD3 UR8, UPT, UPT, UR39, 0x104, URZ ;  /* 0x0000010427087890 */ /* 0x000fe4000fffe0ff */
[----:B------:R-:W-:Y:S02]  /*13b0*/  UIADD3 UR6, UPT, UPT, UR39, -0x7fffff00, URZ ;  /* 0x8000010027067890 */ /* 0x000fe4000fffe0ff */
[----:B------:R-:W-:Y:S02]  /*13c0*/  UIADD3 UR4, UPT, UPT, UR39, -0x7ffffefc, URZ ;  /* 0x8000010427047890 */ /* 0x000fe4000fffe0ff */
[----:B------:R-:W-:Y:S02]  /*13d0*/  UIADD3 UR11, UPT, UPT, UR39, 0x108, URZ ;  /* 0x00000108270b7890 */ /* 0x000fe4000fffe0ff */
[----:B------:R-:W-:Y:S02]  /*13e0*/  UIADD3 UR9, UPT, UPT, UR39, 0x110, URZ ;  /* 0x0000011027097890 */ /* 0x000fe4000fffe0ff */
[----:B------:R-:W-:-:S02]  /*13f0*/  UIADD3 UR7, UPT, UPT, UR39, -0x7ffffef8, URZ ;  /* 0x8000010827077890 */ /* 0x000fc4000fffe0ff */
[----:B------:R-:W-:Y:S02]  /*1400*/  UIADD3 UR5, UPT, UPT, UR39, -0x7ffffef0, URZ ;  /* 0x8000011027057890 */ /* 0x000fe4000fffe0ff */
[----:B------:R-:W-:Y:S02]  /*1410*/  USHF.R.U32.HI UR26, URZ, 0x1, UR10 ;  /* 0x00000001ff1a7899 */ /* 0x000fe4000801160a */
[----:B------:R-:W-:Y:S02]  /*1420*/  USHF.R.U32.HI UR18, URZ, 0x1, UR6 ;  /* 0x00000001ff127899 */ /* 0x000fe40008011606 */
[----:B------:R-:W-:Y:S02]  /*1430*/  USHF.R.U32.HI UR42, URZ, 0x1, UR8 ;  /* 0x00000001ff2a7899 */ /* 0x000fe40008011608 */
[----:B------:R-:W-:Y:S02]  /*1440*/  USHF.R.U32.HI UR40, URZ, 0x1, UR4 ;  /* 0x00000001ff287899 */ /* 0x000fe40008011604 */
[----:B------:R-:W-:-:S02]  /*1450*/  USHF.R.U32.HI UR52, URZ, 0x1a, UR11 ;  /* 0x0000001aff347899 */ /* 0x000fc4000801160b */
[----:B------:R-:W-:Y:S02]  /*1460*/  USHF.R.U32.HI UR46, URZ, 0x1a, UR7 ;  /* 0x0000001aff2e7899 */ /* 0x000fe40008011607 */
[----:B------:R-:W-:Y:S02]  /*1470*/  USHF.R.U32.HI UR17, URZ, 0x1a, UR9 ;  /* 0x0000001aff117899 */ /* 0x000fe40008011609 */
[----:B------:R-:W-:Y:S02]  /*1480*/  USHF.R.U32.HI UR16, URZ, 0x1a, UR5 ;  /* 0x0000001aff107899 */ /* 0x000fe40008011605 */
[----:B------:R-:W-:Y:S02]  /*1490*/  ULOP3.LUT UR26, UR26, 0x60000000, URZ, 0xc0, !UPT ;  /* 0x600000001a1a7892 */ /* 0x000fe4000f8ec0ff */
[----:B------:R-:W-:Y:S02]  /*14a0*/  ULOP3.LUT UR18, UR18, 0x60000000, URZ, 0xc0, !UPT ;  /* 0x6000000012127892 */ /* 0x000fe4000f8ec0ff */
[----:B------:R-:W-:-:S02]  /*14b0*/  ULOP3.LUT UR42, UR42, 0x60000000, URZ, 0xc0, !UPT ;  /* 0x600000002a2a7892 */ /* 0x000fc4000f8ec0ff */
[----:B------:R-:W-:Y:S02]  /*14c0*/  ULOP3.LUT UR40, UR40, 0x60000000, URZ, 0xc0, !UPT ;  /* 0x6000000028287892 */ /* 0x000fe4000f8ec0ff */
[----:B------:R-:W-:Y:S02]  /*14d0*/  ULOP3.LUT UR52, UR26, 0x30, UR52, 0xf8, !UPT ;  /* 0x000000301a347892 */ /* 0x000fe4000f8ef834 */
[----:B------:R-:W-:Y:S02]  /*14e0*/  ULOP3.LUT UR46, UR18, 0x30, UR46, 0xf8, !UPT ;  /* 0x00000030122e7892 */ /* 0x000fe4000f8ef82e */
[----:B------:R-:W-:Y:S02]  /*14f0*/  ULOP3.LUT UR42, UR42, 0x30, UR17, 0xf8, !UPT ;  /* 0x000000302a2a7892 */ /* 0x000fe4000f8ef811 */
[----:B------:R-:W-:Y:S02]  /*1500*/  ULOP3.LUT UR40, UR40, 0x30, UR16, 0xf8, !UPT ;  /* 0x0000003028287892 */ /* 0x000fe4000f8ef810 */
[----:B------:R-:W-:-:S02]  /*1510*/  ULOP3.LUT UR53, UR52, UR41, URZ, 0xfc, !UPT ;  /* 0x0000002934357292 */ /* 0x000fc4000f8efcff */
[----:B------:R-:W-:Y:S02]  /*1520*/  ULOP3.LUT UR47, UR46, UR41, URZ, 0xfc, !UPT ;  /* 0x000000292e2f7292 */ /* 0x000fe4000f8efcff */
[----:B------:R-:W-:Y:S02]  /*1530*/  ULOP3.LUT UR43, UR42, UR41, URZ, 0xfc, !UPT ;  /* 0x000000292a2b7292 */ /* 0x000fe4000f8efcff */
[----:B------:R-:W-:Y:S02]  /*1540*/  ULOP3.LUT UR41, UR40, UR41, URZ, 0xfc, !UPT ;  /* 0x0000002928297292 */ /* 0x000fe4000f8efcff */
[----:B------:R-:W-:Y:S02]  /*1550*/  ULOP3.LUT UR25, UR25, 0x10000, URZ, 0xfc, !UPT ;  /* 0x0001000019197892 */ /* 0x000fe4000f8efcff */
[----:B------:R-:W-:Y:S01]  /*1560*/  USHF.R.S32.HI UR38, URZ, 0x1, UR38 ;  /* 0x00000001ff267899 */ /* 0x000fe20008011426 */
[----:B------:R-:W-:Y:S01]  /*1570*/  UMOV UR37, URZ ;  /* 0x000000ff00257c82 */ /* 0x000fe20008000000 */
[----:B------:R-:W-:Y:S01]  /*1580*/  UMOV UR36, URZ ;  /* 0x000000ff00247c82 */ /* 0x000fe20008000000 */
[----:B------:R-:W-:Y:S01]  /*1590*/  UMOV UR52, URZ ;  /* 0x000000ff00347c82 */ /* 0x000fe20008000000 */
[----:B------:R-:W-:Y:S01]  /*15a0*/  UMOV UR46, URZ ;  /* 0x000000ff002e7c82 */ /* 0x000fe20008000000 */
[----:B------:R-:W-:Y:S01]  /*15b0*/  UMOV UR42, URZ ;  /* 0x000000ff002a7c82 */ /* 0x000fe20008000000 */
[----:B------:R-:W-:-:S06]  /*15c0*/  UMOV UR40, URZ ;  /* 0x000000ff00287c82 */ /* 0x000fcc0008000000 */
.L_x_27:
[----:B------:R-:W-:Y:S01]  /*15d0*/  USHF.L.U32 UR16, UR37, 0x1f, URZ ;  /* 0x0000001f25107899 */ /* 0x000fe200080006ff */
[----:B------:R-:W-:Y:S01]  /*15e0*/  SHF.L.U32 R2, R4, 0x1f, RZ ;  /* 0x0000001f04027819 */ /* 0x000fe200000006ff */
[----:B------:R-:W-:Y:S02]  /*15f0*/  ULEA UR17, UR36, UR12, 0x3 ;  /* 0x0000000c24117291 */ /* 0x000fe4000f8e18ff */
[----:B------:R-:W-:Y:S02]  /*1600*/  UIADD3 UR27, UPT, UPT, UR38, UR27, URZ ;  /* 0x0000001b261b7290 */ /* 0x000fe4000fffe0ff */
[----:B----4-:R-:W-:Y:S01]  /*1610*/  MOV R0, UR16 ;  /* 0x0000001000007c02 */ /* 0x010fe20008000f00 */
[----:B------:R-:W-:-:S04]  /*1620*/  UPLOP3.LUT UP2, UPT, UPT, UPT, UPT, 0x40, 0x4 ;  /* 0x000000000004789c */ /* 0x000fc80003f4e870 */
[----:B-1---5:R1:W4:Y:S01]  /*1630*/  SYNCS.PHASECHK.TRANS64.TRYWAIT P1, [UR17], R0 ;  /* 0x00000000ff0075a7 */ /* 0x0223220008021111 */
[----:B------:R-:W5:Y:S02]  /*1640*/  SYNCS.PHASECHK.TRANS64.TRYWAIT P0, [UR12+0x48], R2 ;  /* 0x00004802ff0075a7 */ /* 0x000f64000800110c */
[----:B-1--45:R-:W-:Y:S05]  /*1650*/  @!P0 BRA `(.L_x_23) ;  /* 0x0000001800348947 */ /* 0x032fea0003800000 */
.L_x_48:
[----:B------:R-:W-:-:S05]  /*1660*/  UMOV UR35, URZ ;  /* 0x000000ff00237c82 */ /* 0x000fca0008000000 */
.L_x_26:
[----:B------:R-:W-:Y:S02]  /*1670*/  UIADD3 UR26, UPT, UPT, UR36, 0x1, URZ ;  /* 0x00000001241a7890 */ /* 0x000fe4000fffe0ff */
[----:B------:R-:W-:Y:S02]  /*1680*/  UISETP.GT.U32.AND UP0, UPT, UR35, 0x1e, UPT ;  /* 0x0000001e2300788c */ /* 0x000fe4000bf04070 */
[----:B----4-:R-:W-:Y:S02]  /*1690*/  ULEA UR68, UR36, UR20, 0x6 ;  /* 0x0000001424447291 */ /* 0x010fe4000f8e30ff */
[----:B------:R-:W-:Y:S02]  /*16a0*/  ULEA UR64, UR36, UR19, 0x7 ;  /* 0x0000001324407291 */ /* 0x000fe4000f8e38ff */
[----:B------:R-:W-:Y:S01]  /*16b0*/  ULEA UR56, UR36, UR25, 0xb ;  /* 0x0000001924387291 */ /* 0x000fe2000f8e58ff */
[----:B------:R-:W-:Y:S01]  /*16c0*/  PLOP3.LUT P0, PT, PT, PT, UP0, 0x80, 0x8 ;  /* 0x000000000008781c */ /* 0x000fe20003f0f008 */
[----:B------:R-:W-:Y:S02]  /*16d0*/  ULEA UR54, UR36, UR24, 0xa ;  /* 0x0000001824367291 */ /* 0x000fe4000f8e50ff */
[----:B------:R-:W-:Y:S02]  /*16e0*/  ULEA UR17, UR36, UR12, 0x3 ;  /* 0x0000000c24117291 */ /* 0x000fe4000f8e18ff */
[----:B------:R-:W-:Y:S02]  /*16f0*/  UISETP.NE.AND UP1, UPT, UR26, 0x4, UPT ;  /* 0x000000041a00788c */ /* 0x000fe4000bf25270 */
[----:B------:R-:W-:Y:S02]  /*1700*/  UIADD3 UR66, UPT, UPT, UR68, 0x20, URZ ;  /* 0x0000002044427890 */ /* 0x000fe4000fffe0ff */
        /* <DEDUP_REMOVED lines=10> */
[----:B------:R-:W-:Y:S02]  /*17b0*/  USEL UR31, URZ, 0x1, UP1 ;  /* 0x00000001ff1f7887 */ /* 0x000fe40008800000 */
[----:B------:R-:W-:Y:S01]  /*17c0*/  USEL UR36, UR26, URZ, UP1 ;  /* 0x000000ff1a247287 */ /* 0x000fe20008800000 */
[----:B------:R-:W-:Y:S01]  /*17d0*/  UMOV UR69, 0x4008 ;  /* 0x0000400800457882 */ /* 0x000fe20000000000 */
        /* <DEDUP_REMOVED lines=10> */
[----:B-----5:R-:W-:Y:S05]  /*1880*/  @P1 BRA `(.L_x_24) ;  /* 0x0000000000101947 */ /* 0x020fea0003800000 */
[----:B------:R-:W-:Y:S06]  /*1890*/  USHF.L.U32 UR26, UR37, 0x1f, URZ ;  /* 0x0000001f251a7899 */ /* 0x000fec00080006ff */
[----:B-1----:R-:W-:Y:S04]  /*18a0*/  MOV R0, UR26 ;  /* 0x0000001a00007c02 */ /* 0x002fe80008000f00 */
[----:B------:R-:W1:Y:S02]  /*18b0*/  SYNCS.PHASECHK.TRANS64.TRYWAIT P1, [UR17], R0 ;  /* 0x00000000ff0075a7 */ /* 0x000e640008021111 */
[----:B-1----:R-:W-:Y:S05]  /*18c0*/  @!P1 BRA `(.L_x_25) ;  /* 0x0000001400b89947 */ /* 0x002fea0003800000 */
.L_x_24:
[----:B------:R-:W-:Y:S01]  /*18d0*/  ULOP3.LUT UR37, UR37, UR31, URZ, 0x3c, !UPT ;  /* 0x0000001f25257292 */ /* 0x000fe2000f8e3cff */
[----:B------:R-:W-:Y:S01]  /*18e0*/  PLOP3.LUT P1, PT, PT, PT, PT, 0x80, 0x8 ;  /* 0x000000000008781c */ /* 0x000fe20003f2f070 */
[----:B------:R-:W-:Y:S01]  /*18f0*/  @!UP0 ULEA UR17, UR36, UR12, 0x3 ;  /* 0x0000000c24118291 */ /* 0x000fe2000f8e18ff */
[----:B------:R4:W-:Y:S01]  /*1900*/  UTCCP.T.S.4x32dp128bit tmem[UR39+0x100], gdesc[UR68] ;  /* 0x00010044270079e7 */ /* 0x0009e20009100000 */
[----:B------:R-:W-:Y:S01]  /*1910*/  UMOV UR72, UR16 ;  /* 0x0000001000487c82 */ /* 0x000fe20008000000 */
[----:B------:R-:W-:Y:S01]  /*1920*/  @!UP0 USHF.L.U32 UR16, UR37, 0x1f, URZ ;  /* 0x0000001f25108899 */ /* 0x000fe200080006ff */
[----:B------:R4:W-:Y:S01]  /*1930*/  UTCCP.T.S.4x32dp128bit tmem[UR39+0x104], gdesc[UR66] ;  /* 0x00010442270079e7 */ /* 0x0009e20009100000 */
[----:B------:R4:W-:Y:S01]  /*1940*/  UTCCP.T.S.4x32dp128bit tmem[UR39+0x108], gdesc[UR64] ;  /* 0x00010840270079e7 */ /* 0x0009e20009100000 */
[----:B------:R4:W-:Y:S01]  /*1950*/  UTCCP.T.S.4x32dp128bit tmem[UR39+0x10c], gdesc[UR62] ;  /* 0x00010c3e270079e7 */ /* 0x0009e20009100000 */
[----:B------:R4:W-:Y:S01]  /*1960*/  UTCCP.T.S.4x32dp128bit tmem[UR39+0x110], gdesc[UR60] ;  /* 0x0001103c270079e7 */ /* 0x0009e20009100000 */
[----:B------:R4:W-:Y:S01]  /*1970*/  UTCCP.T.S.4x32dp128bit tmem[UR39+0x114], gdesc[UR58] ;  /* 0x0001143a270079e7 */ /* 0x0009e20009100000 */
[----:B------:R4:W-:Y:S01]  /*1980*/  UTCQMMA gdesc[UR54], gdesc[UR56], tmem[UR39], tmem[UR52], idesc[UR53], tmem[UR10], UP2 ;  /* 0x000a343836007dea */ /* 0x0009e20009000327 */
[----:B------:R-:W-:Y:S01]  /*1990*/  UMOV UR70, UR34 ;  /* 0x0000002200467c82 */ /* 0x000fe20008000000 */
[----:B------:R-:W-:Y:S01]  /*19a0*/  UMOV UR71, 0x40004040 ;  /* 0x4000404000477882 */ /* 0x000fe20000000000 */
[----:B-1----:R-:W-:Y:S01]  /*19b0*/  MOV R0, UR16 ;  /* 0x0000001000007c02 */ /* 0x002fe20008000f00 */
[----:B------:R4:W-:Y:S01]  /*19c0*/  UTCQMMA gdesc[UR48], gdesc[UR50], tmem[UR39], tmem[UR46], idesc[UR47], tmem[UR6], UPT ;  /* 0x00062e3230007dea */ /* 0x0009e2000b800327 */
[----:B------:R-:W-:Y:S01]  /*19d0*/  UMOV UR73, 0x40004040 ;  /* 0x4000404000497882 */ /* 0x000fe20000000000 */
[----:B------:R-:W-:Y:S01]  /*19e0*/  UMOV UR74, UR18 ;  /* 0x00000012004a7c82 */ /* 0x000fe20008000000 */
[----:B------:R-:W-:Y:S01]  /*19f0*/  UMOV UR75, 0x40004040 ;  /* 0x40004040004b7882 */ /* 0x000fe20000000000 */
[----:B------:R4:W-:Y:S01]  /*1a00*/  UTCQMMA gdesc[UR70], gdesc[UR44], tmem[UR39], tmem[UR42], idesc[UR43], tmem[UR8], UPT ;  /* 0x00082a2c46007dea */ /* 0x0009e2000b800327 */
[----:B------:R4:W-:Y:S01]  /*1a10*/  UTCQMMA gdesc[UR74], gdesc[UR72], tmem[UR39], tmem[UR40], idesc[UR41], tmem[UR4], UPT ;  /* 0x000428484a007dea */ /* 0x0009e2000b800327 */
[----:B------:R4:W-:Y:S01]  /*1a20*/  UTCBAR.MULTICAST [UR33], URZ, UR32 ;  /* 0x000000ff210073e9 */ /* 0x0009e20008000820 */
[----:B------:R4:W5:Y:S01]  /*1a30*/  @!P0 SYNCS.PHASECHK.TRANS64.TRYWAIT P1, [UR17], R0 ;  /* 0x00000000ff0085a7 */ /* 0x0009620008021111 */
[----:B------:R-:W-:Y:S02]  /*1a40*/  UIADD3 UR35, UPT, UPT, UR35, 0x1, URZ ;  /* 0x0000000123237890 */ /* 0x000fe4000fffe0ff */
[----:B------:R-:W-:Y:S02]  /*1a50*/  UPLOP3.LUT UP2, UPT, UPT, UPT, UPT, 0x80, 0x8 ;  /* 0x000000000008789c */ /* 0x000fe40003f4f070 */
[----:B------:R-:W-:Y:S09]  /*1a60*/  UISETP.NE.AND UP0, UPT, UR35, 0x20, UPT ;  /* 0x000000202300788c */ /* 0x000ff2000bf05270 */
[----:B------:R-:W-:Y:S05]  /*1a70*/  BRA.U UP0, `(.L_x_26) ;  /* 0xfffffff900fc7547 */ /* 0x000fea000b83ffff */
[----:B------:R1:W-:Y:S01]  /*1a80*/  UTCBAR.MULTICAST [UR30], URZ, UR29 ;  /* 0x000000ff1e0073e9 */ /* 0x0003e2000800081d */
[----:B------:R-:W-:Y:S01]  /*1a90*/  UISETP.GE.AND UP0, UPT, UR27, 0x100, UPT ;  /* 0x000001001b00788c */ /* 0x000fe2000bf06270 */
[----:B------:R-:W-:-:S08]  /*1aa0*/  LOP3.LUT R4, R4, 0x1, RZ, 0x3c, !PT ;  /* 0x0000000104047812 */ /* 0x000fd000078e3cff */
[----:B------:R-:W-:Y:S05]  /*1ab0*/  BRA.U !UP0, `(.L_x_27) ;  /* 0xfffffff908c47547 */ /* 0x000fea000b83ffff */
.L_x_22:
[----:B------:R-:W-:-:S09]  /*1ac0*/  UISETP.NE.AND UP0, UPT, UR28, URZ, UPT ;  /* 0x000000ff1c00728c */ /* 0x000fd2000bf05270 */
[----:B------:R-:W-:Y:S05]  /*1ad0*/  BRA.U UP0, `(.L_x_21) ;  /* 0x0000000100187547 */ /* 0x000fea000b800000 */
[----:B-1--4-:R-:W1:Y:S01]  /*1ae0*/  S2R R0, SR_CgaCtaId ;  /* 0x0000000000007919 */ /* 0x012e620000008800 */
[----:B------:R-:W-:Y:S01]  /*1af0*/  MOV R7, 0x400 ;  /* 0x0000040000077802 */ /* 0x000fe20000000f00 */
[----:B------:R-:W-:-:S03]  /*1b00*/  IMAD.U32 R6, R4, -0x80000000, RZ ;  /* 0x8000000004067824 */ /* 0x000fc600078e00ff */
[----:B-1----:R-:W-:-:S04]  /*1b10*/  LEA R9, R0, R7, 0x18 ;  /* 0x0000000700097211 */ /* 0x002fc800078ec0ff */
[----:B------:R-:W1:Y:S02]  /*1b20*/  SYNCS.PHASECHK.TRANS64.TRYWAIT P0, [R9+URZ+0x48], R6 ;  /* 0x00004806090075a7 */ /* 0x000e6400080011ff */
[----:B-1----:R-:W-:Y:S05]  /*1b30*/  @!P0 BRA `(.L_x_28) ;  /* 0x00000014003c8947 */ /* 0x002fea0003800000 */
.L_x_21:
[----:B------:R-:W-:-:S13]  /*1b40*/  ISETP.GT.AND P0, PT, R5, 0x3, PT ;  /* 0x000000030500780c */ /* 0x000fda0003f04270 */
[----:B-12345:R-:W-:Y:S05]  /*1b50*/  @P0 EXIT ;  /* 0x000000000000094d */ /* 0x03efea0003800000 */
[----:B------:R-:W-:-:S13]  /*1b60*/  ISETP.NE.AND P0, PT, R5, RZ, PT ;  /* 0x000000ff0500720c */ /* 0x000fda0003f05270 */
[----:B------:R-:W-:Y:S05]  /*1b70*/  @P0 BRA `(.L_x_29) ;  /* 0x0000000000b80947 */ /* 0x000fea0003800000 */
[----:B------:R-:W1:Y:S01]  /*1b80*/  S2UR UR6, SR_CgaCtaId ;  /* 0x00000000000679c3 */ /* 0x000e620000008800 */
[----:B------:R-:W-:Y:S01]  /*1b90*/  NOP ;  /* 0x0000000000007918 */ /* 0x000fe20000000000 */
[----:B------:R-:W-:Y:S01]  /*1ba0*/  UMOV UR4, 0x40 ;  /* 0x0000004000047882 */ /* 0x000fe20000000000 */
[----:B------:R-:W-:Y:S01]  /*1bb0*/  UMOV UR5, 0x400 ;  /* 0x0000040000057882 */ /* 0x000fe20000000000 */
[----:B-1----:R-:W-:Y:S02]  /*1bc0*/  ULEA UR4, UR6, UR4, 0x18 ;  /* 0x0000000406047291 */ /* 0x002fe4000f8ec0ff */
[----:B------:R-:W-:-:S07]  /*1bd0*/  ULEA UR5, UR6, UR5, 0x18 ;  /* 0x0000000506057291 */ /* 0x000fce000f8ec0ff */
[----:B------:R-:W1:Y:S02]  /*1be0*/  LDS.U8 R0, [UR4] ;  /* 0x00000004ff007984 */ /* 0x000e640008000000 */
[----:B-1----:R-:W-:-:S13]  /*1bf0*/  ISETP.NE.AND P0, PT, R0, RZ, PT ;  /* 0x000000ff0000720c */ /* 0x002fda0003f05270 */
[----:B------:R-:W-:Y:S05]  /*1c00*/  @P0 BRA `(.L_x_30) ;  /* 0x00000000007c0947 */ /* 0x000fea0003800000 */
[----:B------:R-:W-:-:S13]  /*1c10*/  ELECT P0, URZ, PT ;  /* 0x0000000000ff782f */ /* 0x000fda0003800000 */
[----:B------:R-:W-:Y:S05]  /*1c20*/  @!P0 BRA `(.L_x_31) ;  /* 0x0000000000848947 */ /* 0x000fea0003800000 */
[----:B------:R-:W-:Y:S01]  /*1c30*/  UMOV UR4, 0x10 ;  /* 0x0000001000047882 */ /* 0x000fe20000000000 */
[----:B------:R-:W-:-:S04]  /*1c40*/  IMAD.MOV.U32 R2, RZ, RZ, 0xffff ;  /* 0x0000ffffff027424 */ /* 0x000fc800078e00ff */
[----:B------:R-:W-:Y:S04]  /*1c50*/  DEPBAR.LE SB1, 0x36 ;  /* 0x00009d800000791a */ /* 0x000fe80000000000 */
[----:B------:R-:W1:Y:S02]  /*1c60*/  UTCATOMSWS.FIND_AND_SET.ALIGN UP0, UR4, UR4 ;  /* 0x00000004000475e3 */ /* 0x000e640008000800 */
[----:B-1----:R-:W-:Y:S01]  /*1c70*/  PLOP3.LUT P0, PT, PT, PT, UP0, 0x80, 0x8 ;  /* 0x000000000008781c */ /* 0x002fe20003f0f008 */
[----:B------:R-:W-:-:S03]  /*1c80*/  IMAD.U32 R7, RZ, RZ, UR4 ;  /* 0x00000004ff077e24 */ /* 0x000fc6000f8e00ff */
[----:B------:R-:W-:-:S04]  /*1c90*/  SEL R0, RZ, 0xffffffff, !P0 ;  /* 0xffffffffff007807 */ /* 0x000fc80004000000 */
[----:B------:R-:W-:Y:S01]  /*1ca0*/  ISETP.NE.AND P0, PT, R0, RZ, PT ;  /* 0x000000ff0000720c */ /* 0x000fe20003f05270 */
[----:B------:R-:W-:-:S12]  /*1cb0*/  IMAD.MOV.U32 R0, RZ, RZ, 0x1 ;  /* 0x00000001ff007424 */ /* 0x000fd800078e00ff */
[----:B------:R-:W-:Y:S05]  /*1cc0*/  @P0 BRA `(.L_x_32) ;  /* 0x0000000000240947 */ /* 0x000fea0003800000 */
.L_x_33:
[----:B------:R-:W-:Y:S05]  /*1cd0*/  NANOSLEEP 0x64 ;  /* 0x000000640000795d */ /* 0x000fea0003800000 */
[----:B------:R-:W-:-:S05]  /*1ce0*/  UMOV UR4, 0x10 ;  /* 0x0000001000047882 */ /* 0x000fca0000000000 */
[----:B------:R-:W-:Y:S04]  /*1cf0*/  DEPBAR.LE SB1, 0x36 ;  /* 0x00009d800000791a */ /* 0x000fe80000000000 */
[----:B------:R-:W1:Y:S02]  /*1d00*/  UTCATOMSWS.FIND_AND_SET.ALIGN UP0, UR4, UR4 ;  /* 0x00000004000475e3 */ /* 0x000e640008000800 */
[----:B-1----:R-:W-:Y:S01]  /*1d10*/  PLOP3.LUT P0, PT, PT, PT, UP0, 0x80, 0x8 ;  /* 0x000000000008781c */ /* 0x002fe20003f0f008 */
[----:B------:R-:W-:-:S03]  /*1d20*/  IMAD.U32 R7, RZ, RZ, UR4 ;  /* 0x00000004ff077e24 */ /* 0x000fc6000f8e00ff */
[----:B------:R-:W-:-:S04]  /*1d30*/  SEL R4, RZ, 0xffffffff, !P0 ;  /* 0xffffffffff047807 */ /* 0x000fc80004000000 */
[----:B------:R-:W-:-:S13]  /*1d40*/  ISETP.NE.AND P0, PT, R4, RZ, PT ;  /* 0x000000ff0400720c */ /* 0x000fda0003f05270 */
[----:B------:R-:W-:Y:S05]  /*1d50*/  @!P0 BRA `(.L_x_33) ;  /* 0xfffffffc00dc8947 */ /* 0x000fea000383ffff */
.L_x_32:
[C---:B------:R-:W-:Y:S01]  /*1d60*/  VIADD R5, R7.reuse, 0x10 ;  /* 0x0000001007057836 */ /* 0x040fe20000000000 */
[----:B------:R-:W-:Y:S01]  /*1d70*/  UMOV UR4, 0x50 ;  /* 0x0000005000047882 */ /* 0x000fe20000000000 */
[----:B------:R-:W-:Y:S01]  /*1d80*/  SHF.L.U32 R2, R2, R7, RZ ;  /* 0x0000000702027219 */ /* 0x000fe200000006ff */
[----:B------:R-:W-:Y:S01]  /*1d90*/  ULEA UR4, UR6, UR4, 0x18 ;  /* 0x0000000406047291 */ /* 0x000fe2000f8ec0ff */
[----:B------:R-:W-:Y:S01]  /*1da0*/  IMAD.SHL.U32 R7, R7, 0x20, RZ ;  /* 0x0000002007077824 */ /* 0x000fe200078e00ff */
[----:B------:R-:W-:-:S04]  /*1db0*/  SHF.L.U32 R5, R0, R5, RZ ;  /* 0x0000000500057219 */ /* 0x000fc800000006ff */
[----:B------:R-:W-:-:S05]  /*1dc0*/  LOP3.LUT R2, R5, R2, RZ, 0xfc, !PT ;  /* 0x0000000205027212 */ /* 0x000fca00078efcff */
[----:B------:R1:W-:Y:S04]  /*1dd0*/  ATOMS.OR RZ, [UR4], R2 ;  /* 0x00000002ffff798c */ /* 0x0003e8000b000004 */
[----:B------:R1:W-:Y:S01]  /*1de0*/  STS [UR5+0x58], R7 ;  /* 0x00005807ff007988 */ /* 0x0003e20008000805 */
[----:B------:R-:W-:Y:S05]  /*1df0*/  BRA `(.L_x_31) ;  /* 0x0000000000107947 */ /* 0x000fea0003800000 */
.L_x_30:
[----:B------:R-:W-:Y:S02]  /*1e00*/  MOV R0, 0xffffffff ;  /* 0xffffffff00007802 */ /* 0x000fe40000000f00 */
[----:B------:R-:W-:-:S03]  /*1e10*/  MOV R4, 0x1e40 ;  /* 0x00001e4000047802 */ /* 0x000fc60000000f00 */
[----:B------:R1:W-:Y:S04]  /*1e20*/  STS [UR5+0x58], R0 ;  /* 0x00005800ff007988 */ /* 0x0003e80008000805 */
[----:B-1----:R-:W-:Y:S05]  /*1e30*/  CALL.REL.NOINC `($__internal_1_$__cuda_sm10x_tcgen05_guardrail_trap_phase_invalid_during_alloc) ;  /* 0x0000001000bc7944 */ /* 0x002fea0003c00000 */
.L_x_31:
[----:B------:R-:W-:Y:S05]  /*1e40*/  WARPSYNC.ALL ;  /* 0x0000000000007948 */ /* 0x000fea0003800000 */
[----:B------:R-:W-:Y:S01]  /*1e50*/  NOP ;  /* 0x0000000000007918 */ /* 0x000fe20000000000 */
.L_x_29:
[----:B------:R-:W2:Y:S08]  /*1e60*/  S2UR UR17, SR_CgaCtaId ;  /* 0x00000000001179c3 */ /* 0x000eb00000008800 */
[----:B------:R-:W-:Y:S06]  /*1e70*/  BAR.SYNC.DEFER_BLOCKING 0x3, 0xa0 ;  /* 0x00c2800000007b1d */ /* 0x000fec0000010000 */
[----:B------:R-:W-:-:S02]  /*1e80*/  UMOV UR4, 0x400 ;  /* 0x0000040000047882 */ /* 0x000fc40000000000 */
[----:B------:R-:W3:Y:S01]  /*1e90*/  S2UR UR19, SR_CTAID.Z ;  /* 0x00000000001379c3 */ /* 0x000ee20000002700 */
[----:B--2---:R-:W-:Y:S02]  /*1ea0*/  ULEA UR17, UR17, UR4, 0x18 ;  /* 0x0000000411117291 */ /* 0x004fe4000f8ec0ff */
[----:B---3--:R-:W-:-:S07]  /*1eb0*/  UISETP.GT.U32.AND UP0, UPT, UR19, 0xff, UPT ;  /* 0x000000ff1300788c */ /* 0x008fce000bf04070 */
[----:B------:R-:W2:Y:S02]  /*1ec0*/  LDS R0, [UR17+0x58] ;  /* 0x00005811ff007984 */ /* 0x000ea40008000800 */
[----:B--2---:R-:W-:Y:S01]  /*1ed0*/  R2UR UR20, R0 ;  /* 0x00000000001472ca */ /* 0x004fe200000e0000 */
[----:B------:R-:W-:-:S14]  /*1ee0*/  BRA.U UP0, `(.L_x_34) ;  /* 0x0000000d00247547 */ /* 0x000fdc000b800000 */
[----:B------:R-:W2:Y:S01]  /*1ef0*/  LDCU.64 UR6, c[0x0][0x648] ;  /* 0x0000c900ff0677ac */ /* 0x000ea20008000a00 */
[----:B------:R-:W-:Y:S01]  /*1f00*/  SHF.R.U32.HI R0, RZ, 0x5, R3 ;  /* 0x00000005ff007819 */ /* 0x000fe20000011603 */
[----:B------:R-:W-:Y:S01]  /*1f10*/  IMAD.SHL.U32 R3, R3, 0x20, RZ ;  /* 0x0000002003037824 */ /* 0x000fe200078e00ff */
[----:B------:R-:W3:Y:S01]  /*1f20*/  S2UR UR18, SR_CTAID.X ;  /* 0x00000000001279c3 */ /* 0x000ee20000002500 */
[----:B------:R-:W4:Y:S01]  /*1f30*/  LDCU UR8, c[0x0][0x658] ;  /* 0x0000cb00ff0877ac */ /* 0x000f220008000800 */
[----:B------:R-:W-:Y:S02]  /*1f40*/  R2UR UR10, R0 ;  /* 0x00000000000a72ca */ /* 0x000fe400000e0000 */
[----:B------:R-:W-:Y:S01]  /*1f50*/  LOP3.LUT R3, R3, 0x3e0, RZ, 0xc0, !PT ;  /* 0x000003e003037812 */ /* 0x000fe200078ec0ff */
[----:B------:R-:W5:Y:S01]  /*1f60*/  LDCU UR25, c[0x0][0x374] ;  /* 0x00006e80ff1977ac */ /* 0x000f620008000800 */
[----:B------:R-:W1:Y:S01]  /*1f70*/  S2R R0, SR_LANEID ;  /* 0x0000000000007919 */ /* 0x000e620000000000 */
[----:B------:R-:W5:Y:S01]  /*1f80*/  LDCU UR16, c[0x0][0x370] ;  /* 0x00006e00ff1077ac */ /* 0x000f620008000800 */
[----:B------:R-:W1:Y:S07]  /*1f90*/  LDCU UR12, c[0x0][0x378] ;  /* 0x00006f00ff0c77ac */ /* 0x000e6e0008000800 */
[----:B-1----:R-:W-:Y:S01]  /*1fa0*/  IMAD.U32 R2, RZ, RZ, UR10 ;  /* 0x0000000aff027e24 */ /* 0x002fe2000f8e00ff */
[----:B--2---:R-:W-:Y:S01]  /*1fb0*/  UIMAD.WIDE.U32 UR4, UR19, UR7, URZ ;  /* 0x00000007130472a5 */ /* 0x004fe2000f8e00ff */
[----:B------:R-:W1:Y:S02]  /*1fc0*/  LDCU.64 UR30, c[0x0][0x348] ;  /* 0x00006900ff1e77ac */ /* 0x000e640008000a00 */
[----:B------:R-:W-:Y:S01]  /*1fd0*/  IMAD R3, R2, 0x400, R3 ;  /* 0x0000040002037824 */ /* 0x000fe200078e0203 */
[----:B------:R-:W-:-:S03]  /*1fe0*/  UIADD3 UR4, UPT, UPT, UR19, -UR5, URZ ;  /* 0x8000000513047290 */ /* 0x000fc6000fffe0ff */
[----:B------:R-:W-:Y:S01]  /*1ff0*/  VIADD R3, R3, UR17 ;  /* 0x0000001103037c36 */ /* 0x000fe20008000000 */
[----:B------:R-:W-:Y:S01]  /*2000*/  UMOV UR28, 0x400 ;  /* 0x00000400001c7882 */ /* 0x000fe20000000000 */
[----:B------:R-:W-:Y:S01]  /*2010*/  UMOV UR24, 0x400 ;  /* 0x0000040000187882 */ /* 0x000fe20000000000 */
[----:B------:R-:W-:Y:S01]  /*2020*/  USHF.R.U32.HI UR4, URZ, UR23, UR4 ;  /* 0x00000017ff047299 */ /* 0x000fe20008011604 */
[C---:B------:R-:W-:Y:S01]  /*2030*/  VIADD R2, R3.reuse, 0x410 ;  /* 0x0000041003027836 */ /* 0x040fe20000000000 */
[----:B---3--:R-:W-:Y:S01]  /*2040*/  USHF.L.U32 UR18, UR18, 0x7, URZ ;  /* 0x0000000712127899 */ /* 0x008fe200080006ff */
[----:B------:R-:W-:Y:S01]  /*2050*/  VIADD R3, R3, 0x400 ;  /* 0x0000040003037836 */ /* 0x000fe20000000000 */
[----:B------:R-:W-:Y:S02]  /*2060*/  UIADD3 UR4, UPT, UPT, UR5, UR4, URZ ;  /* 0x0000000405047290 */ /* 0x000fe4000fffe0ff */
[----:B------:R-:W-:Y:S01]  /*2070*/  SHF.R.U32.HI R37, RZ, 0x3, R2 ;  /* 0x00000003ff257819 */ /* 0x000fe20000011602 */
[----:B------:R-:W-:Y:S01]  /*2080*/  UMOV UR29, 0x400 ;  /* 0x00000400001d7882 */ /* 0x000fe20000000000 */
[----:B------:R-:W-:Y:S01]  /*2090*/  USHF.R.U32.HI UR4, URZ, UR22, UR4 ;  /* 0x00000016ff047299 */ /* 0x000fe20008011604 */
[----:B------:R-:W-:Y:S01]  /*20a0*/  SHF.R.U32.HI R36, RZ, 0x3, R3 ;  /* 0x00000003ff247819 */ /* 0x000fe20000011603 */
[----:B------:R-:W2:Y:S01]  /*20b0*/  LDCU.64 UR26, c[0x0][0x358] ;  /* 0x00006b00ff1a77ac */ /* 0x000ea20008000a00 */
[----:B------:R-:W-:-:S02]  /*20c0*/  LOP3.LUT R37, R2, 0x10, R37, 0x78, !PT ;  /* 0x0000001002257812 */ /* 0x000fc400078e7825 */
[----:B------:R-:W-:Y:S01]  /*20d0*/  LOP3.LUT R36, R3, 0x10, R36, 0x78, !PT ;  /* 0x0000001003247812 */ /* 0x000fe200078e7824 */
[----:B------:R-:W-:Y:S01]  /*20e0*/  UIADD3 UR4, UPT, UPT, -UR4, URZ, URZ ;  /* 0x000000ff04047290 */ /* 0x000fe2000fffe1ff */
[----:B------:R-:W-:Y:S01]  /*20f0*/  IMAD.MOV.U32 R3, RZ, RZ, RZ ;  /* 0x000000ffff037224 */ /* 0x000fe200078e00ff */
[----:B------:R-:W-:Y:S02]  /*2100*/  ULOP3.LUT UR18, UR18, 0x80, URZ, 0xc0, !UPT ;  /* 0x0000008012127892 */ /* 0x000fe4000f8ec0ff */
[----:B------:R-:W-:Y:S02]  /*2110*/  UIMAD UR6, UR6, UR4, UR19 ;  /* 0x00000004060672a4 */ /* 0x000fe4000f8e0213 */
[----:B------:R-:W-:Y:S02]  /*2120*/  ULEA UR17, UR10, UR17, 0x2 ;  /* 0x000000110a117291 */ /* 0x000fe4000f8e10ff */
[----:B----4-:R-:W-:-:S03]  /*2130*/  UIMAD.WIDE.U32 UR8, UR6, UR8, URZ ;  /* 0x00000008060872a5 */ /* 0x010fc6000f8e00ff */
[----:B------:R-:W3:Y:S01]  /*2140*/  LDCU.64 UR4, c[0x0][0x660] ;  /* 0x0000cc00ff0477ac */ /* 0x000ee20008000a00 */
[----:B------:R-:W-:-:S04]  /*2150*/  UIADD3 UR7, UPT, UPT, UR6, -UR9, URZ ;  /* 0x8000000906077290 */ /* 0x000fc8000fffe0ff */
[----:B------:R-:W-:-:S04]  /*2160*/  USHF.R.U32.HI UR7, URZ, UR21, UR7 ;  /* 0x00000015ff077299 */ /* 0x000fc80008011607 */
[----:B------:R-:W-:-:S04]  /*2170*/  UIADD3 UR7, UPT, UPT, UR9, UR7, URZ ;  /* 0x0000000709077290 */ /* 0x000fc8000fffe0ff */
[----:B------:R-:W-:-:S04]  /*2180*/  USHF.R.U32.HI UR11, URZ, UR13, UR7 ;  /* 0x0000000dff0b7299 */ /* 0x000fc80008011607 */
[----:B---3--:R-:W-:-:S07]  /*2190*/  UIMAD.WIDE.U32 UR8, UR11, UR5, URZ ;  /* 0x000000050b0872a5 */ /* 0x008fce000f8e00ff */
[----:B------:R-:W-:Y:S02]  /*21a0*/  UMOV UR7, UR9 ;  /* 0x0000000900077c82 */ /* 0x000fe40008000000 */
[----:B------:R-:W-:Y:S02]  /*21b0*/  UIADD3 UR5, UPT, UPT, UR11, -UR7, URZ ;  /* 0x800000070b057290 */ /* 0x000fe4000fffe0ff */
[----:B------:R-:W3:Y:S02]  /*21c0*/  S2UR UR9, SR_CgaCtaId ;  /* 0x00000000000979c3 */ /* 0x000ee40000008800 */
[----:B------:R-:W-:-:S04]  /*21d0*/  USHF.R.U32.HI UR5, URZ, UR15, UR5 ;  /* 0x0000000fff057299 */ /* 0x000fc80008011605 */
[----:B------:R-:W-:Y:S02]  /*21e0*/  UIADD3 UR5, UPT, UPT, UR7, UR5, URZ ;  /* 0x0000000507057290 */ /* 0x000fe4000fffe0ff */
[----:B------:R-:W4:Y:S02]  /*21f0*/  S2UR UR7, SR_CgaCtaId ;  /* 0x00000000000779c3 */ /* 0x000f240000008800 */
[----:B------:R-:W-:-:S04]  /*2200*/  USHF.R.U32.HI UR5, URZ, UR14, UR5 ;  /* 0x0000000eff057299 */ /* 0x000fc80008011605 */
[----:B------:R-:W-:Y:S02]  /*2210*/  UIADD3 UR5, UPT, UPT, -UR5, URZ, URZ ;  /* 0x000000ff05057290 */ /* 0x000fe4000fffe1ff */
[----:B------:R-:W2:Y:S02]  /*2220*/  S2UR UR8, SR_CgaCtaId ;  /* 0x00000000000879c3 */ /* 0x000ea40000008800 */
[----:B------:R-:W-:Y:S02]  /*2230*/  UIMAD UR4, UR4, UR5, UR11 ;  /* 0x00000005040472a4 */ /* 0x000fe4000f8e020b */
[----:B------:R-:W-:Y:S02]  /*2240*/  UIADD3 UR11, UPT, UPT, -UR11, URZ, URZ ;  /* 0x000000ff0b0b7290 */ /* 0x000fe4000fffe1ff */
[----:B---3--:R-:W-:-:S03]  /*2250*/  ULEA UR9, UR9, UR24, 0x18 ;  /* 0x0000001809097291 */ /* 0x008fc6000f8ec0ff */
[----:B------:R-:W3:Y:S01]  /*2260*/  LDCU UR5, c[0x0][0x654] ;  /* 0x0000ca80ff0577ac */ /* 0x000ee20008000800 */
[----:B-1----:R-:W-:Y:S02]  /*2270*/  UIADD3 UR24, UP0, UPT, UR30, 0x240, URZ ;  /* 0x000002401e187890 */ /* 0x002fe4000ff1e0ff */
[----:B----4-:R-:W-:Y:S02]  /*2280*/  ULEA UR7, UR7, UR28, 0x18 ;  /* 0x0000001c07077291 */ /* 0x010fe4000f8ec0ff */
[----:B-----5:R-:W-:Y:S02]  /*2290*/  UIMAD UR28, UR25, UR16, URZ ;  /* 0x00000010191c72a4 */ /* 0x020fe4000f8e02ff */
[----:B------:R-:W-:Y:S02]  /*22a0*/  UIADD3.X UR25, UPT, UPT, URZ, UR31, URZ, UP0, !UPT ;  /* 0x0000001fff197290 */ /* 0x000fe400087fe4ff */
[----:B------:R-:W-:Y:S02]  /*22b0*/  UIMAD UR12, UR28, UR12, URZ ;  /* 0x0000000c1c0c72a4 */ /* 0x000fe4000f8e02ff */
[----:B--2---:R-:W-:-:S02]  /*22c0*/  ULEA UR8, UR8, UR29, 0x18 ;  /* 0x0000001d08087291 */ /* 0x004fc4000f8ec0ff */
[----:B------:R-:W-:Y:S02]  /*22d0*/  ULEA.HI UR12, UR12, UR12, URZ, 0x1 ;  /* 0x0000000c0c0c7291 */ /* 0x000fe4000f8f08ff */
[----:B---3--:R-:W-:Y:S02]  /*22e0*/  UIMAD UR6, UR5, UR11, UR6 ;  /* 0x0000000b050672a4 */ /* 0x008fe4000f8e0206 */
[----:B------:R-:W-:Y:S02]  /*22f0*/  ULEA UR16, UR10, UR20, 0x15 ;  /* 0x000000140a107291 */ /* 0x000fe4000f8ea8ff */
[----:B------:R-:W-:Y:S02]  /*2300*/  USHF.R.S32.HI UR12, URZ, 0x1, UR12 ;  /* 0x00000001ff0c7899 */ /* 0x000fe4000801140c */
[----:B------:R-:W-:Y:S01]  /*2310*/  UISETP.NE.AND UP0, UPT, UR10, URZ, UPT ;  /* 0x000000ff0a00728c */ /* 0x000fe2000bf05270 */
[----:B------:R-:W-:-:S10]  /*2320*/  UMOV UR11, URZ ;  /* 0x000000ff000b7c82 */ /* 0x000fd40008000000 */
.L_x_40:
[----:B-1----:R-:W1:Y:S01]  /*2330*/  S2R R2, SR_CgaCtaId ;  /* 0x0000000000027919 */ /* 0x002e620000008800 */
[----:B------:R-:W-:Y:S01]  /*2340*/  MOV R5, 0x400 ;  /* 0x0000040000057802 */ /* 0x000fe20000000f00 */
[----:B------:R-:W-:Y:S01]  /*2350*/  IMAD.U32 R4, R3, -0x80000000, RZ ;  /* 0x8000000003047824 */ /* 0x000fe200078e00ff */
[----:B------:R-:W-:Y:S02]  /*2360*/  ULEA UR6, UR6, UR18, 0x8 ;  /* 0x0000001206067291 */ /* 0x000fe4000f8e40ff */
[----:B------:R-:W-:Y:S01]  /*2370*/  USHF.L.U32 UR5, UR4, 0x8, URZ ;  /* 0x0000000804057899 */ /* 0x000fe200080006ff */
[----:B-1----:R-:W-:-:S04]  /*2380*/  LEA R5, R2, R5, 0x18 ;  /* 0x0000000502057211 */ /* 0x002fc800078ec0ff */
[----:B------:R-:W1:Y:S02]  /*2390*/  SYNCS.PHASECHK.TRANS64.TRYWAIT P0, [R5+URZ+0x40], R4 ;  /* 0x00004004050075a7 */ /* 0x000e6400080011ff */
[----:B-1-3--:R-:W-:Y:S05]  /*23a0*/  @!P0 BRA `(.L_x_35) ;  /* 0x0000000c00388947 */ /* 0x00afea0003800000 */
.L_x_52:
[----:B------:R-:W-:Y:S01]  /*23b0*/  USHF.L.U32 UR30, UR11, 0x3, URZ ;  /* 0x000000030b1e7899 */ /* 0x000fe200080006ff */
[----:B------:R-:W-:-:S03]  /*23c0*/  HFMA2 R2, -RZ, RZ, 0, 0 ;  /* 0x00000000ff027431 */ /* 0x000fc600000001ff */
[----:B------:R-:W-:-:S04]  /*23d0*/  UIMAD.WIDE UR28, UR30, 0x66666667, URZ ;  /* 0x666666671e1c78a5 */ /* 0x000fc8000f8e02ff */
[----:B------:R-:W-:-:S03]  /*23e0*/  USHF.R.S32.HI UR4, URZ, 0x1, UR29 ;  /* 0x00000001ff047899 */ /* 0x000fc6000801141d */
[----:B------:R-:W-:Y:S01]  /*23f0*/  UMOV UR28, UR16 ;  /* 0x00000010001c7c82 */ /* 0x000fe20008000000 */
[----:B------:R-:W-:-:S03]  /*2400*/  ULEA.HI UR4, UR29, UR4, URZ, 0x1 ;  /* 0x000000041d047291 */ /* 0x000fc6000f8f08ff */
[----:B------:R-:W-:Y:S01]  /*2410*/  UMOV UR29, URZ ;  /* 0x000000ff001d7c82 */ /* 0x000fe20008000000 */
[----:B------:R-:W-:-:S12]  /*2420*/  UIMAD UR30, UR4, -0x5, UR30 ;  /* 0xfffffffb041e78a4 */ /* 0x000fd8000f8e021e */
.L_x_37:
[----:B-1----:R-:W1:Y:S02]  /*2430*/  LDTM.x32 R4, tmem[UR28] ;  /* 0x0000001c000479ee */ /* 0x002e6400082c0000 */
[C---:B-1----:R-:W-:Y:S02]  /*2440*/  FMNMX.NAN R38, |R19|.reuse, |R35|, !PT ;  /* 0x4000002313267209 */ /* 0x042fe40007820200 */
[----:B------:R-:W-:Y:S02]  /*2450*/  F2FP.SATFINITE.E4M3.F32.PACK_AB_MERGE_C R19, R19, R18, RZ ;  /* 0x000000121313723e */ /* 0x000fe400048070ff */
[-C--:B------:R-:W-:Y:S02]  /*2460*/  FMNMX.NAN R39, |R18|, |R34|.reuse, !PT ;  /* 0x4000002212277209 */ /* 0x080fe40007820200 */
[----:B------:R-:W-:Y:S02]  /*2470*/  F2FP.SATFINITE.E4M3.F32.PACK_AB_MERGE_C R34, R35, R34, RZ ;  /* 0x000000222322723e */ /* 0x000fe400048070ff */
[----:B------:R-:W-:-:S02]  /*2480*/  F2FP.SATFINITE.E4M3.F32.PACK_AB_MERGE_C R18, R17, R16, RZ ;  /* 0x000000101112723e */ /* 0x000fc400048070ff */
[----:B------:R-:W-:Y:S02]  /*2490*/  FMNMX.NAN R41, |R16|, |R32|, !PT ;  /* 0x4000002010297209 */ /* 0x000fe40007820200 */
[----:B------:R-:W-:Y:S02]  /*24a0*/  FMNMX.NAN R40, |R17|, |R33|, !PT ;  /* 0x4000002111287209 */ /* 0x000fe40007820200 */
[----:B------:R-:W-:Y:S02]  /*24b0*/  FMNMX.NAN R16, |R15|, |R31|, !PT ;  /* 0x4000001f0f107209 */ /* 0x000fe40007820200 */
[----:B------:R-:W-:Y:S02]  /*24c0*/  F2FP.SATFINITE.E4M3.F32.PACK_AB_MERGE_C R43, R13, R12, RZ ;  /* 0x0000000c0d2b723e */ /* 0x000fe400048070ff */
[----:B------:R-:W-:Y:S02]  /*24d0*/  FMNMX.NAN R35, |R12|, |R28|, !PT ;  /* 0x4000001c0c237209 */ /* 0x000fe40007820200 */
[----:B------:R-:W-:-:S02]  /*24e0*/  FMNMX3.NAN R38, |R11|, |R27|, R38, !PT ;  /* 0x4000001b0b267276 */ /* 0x000fc40007820226 */
[-C--:B------:R-:W-:Y:S02]  /*24f0*/  FMNMX.NAN R17, |R14|, |R30|.reuse, !PT ;  /* 0x4000001e0e117209 */ /* 0x080fe40007820200 */
[----:B------:R-:W-:Y:S02]  /*2500*/  F2FP.SATFINITE.E4M3.F32.PACK_AB_MERGE_C R31, R31, R30, RZ ;  /* 0x0000001e1f1f723e */ /* 0x000fe400048070ff */
[----:B------:R-:W-:Y:S02]  /*2510*/  F2FP.SATFINITE.E4M3.F32.PACK_AB_MERGE_C R27, R27, R26, RZ ;  /* 0x0000001a1b1b723e */ /* 0x000fe400048070ff */
[----:B------:R-:W-:Y:S02]  /*2520*/  F2FP.SATFINITE.E4M3.F32.PACK_AB_MERGE_C R12, R25, R24, RZ ;  /* 0x00000018190c723e */ /* 0x000fe400048070ff */
[----:B------:R-:W-:Y:S02]  /*2530*/  F2FP.SATFINITE.E4M3.F32.PACK_AB_MERGE_C R33, R33, R32, RZ ;  /* 0x000000202121723e */ /* 0x000fe400048070ff */
[----:B------:R-:W-:-:S02]  /*2540*/  FMNMX.NAN R30, |R13|, |R29|, !PT ;  /* 0x4000001d0d1e7209 */ /* 0x000fc40007820200 */
[----:B------:R-:W-:Y:S02]  /*2550*/  F2FP.SATFINITE.E4M3.F32.PACK_AB_MERGE_C R32, R15, R14, RZ ;  /* 0x0000000e0f20723e */ /* 0x000fe400048070ff */
[----:B------:R-:W-:Y:S02]  /*2560*/  F2FP.SATFINITE.E4M3.F32.PACK_AB_MERGE_C R13, R11, R10, RZ ;  /* 0x0000000a0b0d723e */ /* 0x000fe400048070ff */
[----:B------:R-:W-:Y:S02]  /*2570*/  FMNMX3.NAN R39, |R10|, |R26|, R39, !PT ;  /* 0x4000001a0a277276 */ /* 0x000fe40007820227 */
[C---:B------:R-:W-:Y:S02]  /*2580*/  F2FP.SATFINITE.E4M3.F32.PACK_AB_MERGE_C R10, R9.reuse, R8, RZ ;  /* 0x00000008090a723e */ /* 0x040fe400048070ff */
[----:B------:R-:W-:Y:S02]  /*2590*/  FMNMX3.NAN R40, |R9|, |R25|, R40, !PT ;  /* 0x4000001909287276 */ /* 0x000fe40007820228 */
[----:B------:R-:W-:-:S02]  /*25a0*/  FMNMX3.NAN R41, |R8|, |R24|, R41, !PT ;  /* 0x4000001808297276 */ /* 0x000fc40007820229 */
[----:B------:R-:W-:Y:S01]  /*25b0*/  PRMT R15, R18, 0x5410, R19 ;  /* 0x00005410120f7816 */ /* 0x000fe20000000013 */
[----:B------:R-:W-:Y:S01]  /*25c0*/  IMAD.U32 R18, RZ, RZ, UR30 ;  /* 0x0000001eff127e24 */ /* 0x000fe2000f8e00ff */
[----:B------:R-:W-:Y:S02]  /*25d0*/  PRMT R9, R12, 0x5410, R27 ;  /* 0x000054100c097816 */ /* 0x000fe4000000001b */
[----:B------:R-:W-:Y:S02]  /*25e0*/  F2FP.SATFINITE.E4M3.F32.PACK_AB_MERGE_C R19, R23, R22, RZ ;  /* 0x000000161713723e */ /* 0x000fe400048070ff */
[----:B------:R-:W-:Y:S02]  /*25f0*/  F2FP.SATFINITE.E4M3.F32.PACK_AB_MERGE_C R8, R21, R20, RZ ;  /* 0x000000141508723e */ /* 0x000fe400048070ff */
[----:B------:R-:W-:Y:S02]  /*2600*/  F2FP.SATFINITE.E4M3.F32.PACK_AB_MERGE_C R25, R7, R6, RZ ;  /* 0x000000060719723e */ /* 0x000fe400048070ff */
[----:B------:R-:W-:-:S02]  /*2610*/  F2FP.SATFINITE.E4M3.F32.PACK_AB_MERGE_C R12, R5, R4, RZ ;  /* 0x00000004050c723e */ /* 0x000fc400048070ff */
[----:B------:R-:W-:Y:S02]  /*2620*/  F2FP.SATFINITE.E4M3.F32.PACK_AB_MERGE_C R28, R29, R28, RZ ;  /* 0x0000001c1d1c723e */ /* 0x000fe400048070ff */
[----:B------:R-:W-:Y:S01]  /*2630*/  PRMT R8, R8, 0x5410, R19 ;  /* 0x0000541008087816 */ /* 0x000fe20000000013 */
[----:B------:R-:W-:Y:S01]  /*2640*/  IMAD R19, R18, 0x1000, R36 ;  /* 0x0000100012137824 */ /* 0x000fe200078e0224 */
[----:B------:R-:W-:Y:S01]  /*2650*/  PRMT R13, R10, 0x5410, R13 ;  /* 0x000054100a0d7816 */ /* 0x000fe2000000000d */
[----:B------:R-:W-:Y:S01]  /*2660*/  IMAD R18, R18, 0x1000, R37 ;  /* 0x0000100012127824 */ /* 0x000fe200078e0225 */
[----:B------:R-:W-:Y:S02]  /*2670*/  PRMT R12, R12, 0x5410, R25 ;  /* 0x000054100c0c7816 */ /* 0x000fe40000000019 */
[----:B------:R-:W-:Y:S02]  /*2680*/  PRMT R14, R43, 0x5410, R32 ;  /* 0x000054102b0e7816 */ /* 0x000fe40000000020 */
[----:B------:R-:W-:-:S02]  /*2690*/  PRMT R11, R33, 0x5410, R34 ;  /* 0x00005410210b7816 */ /* 0x000fc40000000022 */
[----:B------:R-:W-:Y:S01]  /*26a0*/  PRMT R10, R28, 0x5410, R31 ;  /* 0x000054101c0a7816 */ /* 0x000fe2000000001f */
[----:B------:R1:W-:Y:S01]  /*26b0*/  STS.128 [R19], R12 ;  /* 0x0000000c13007388 */ /* 0x0003e20000000c00 */
[----:B------:R-:W-:Y:S02]  /*26c0*/  FMNMX3.NAN R7, |R7|, |R23|, R16, !PT ;  /* 0x4000001707077276 */ /* 0x000fe40007820210 */
[----:B------:R-:W-:Y:S01]  /*26d0*/  FMNMX3.NAN R6, |R6|, |R22|, R17, !PT ;  /* 0x4000001606067276 */ /* 0x000fe20007820211 */
[----:B------:R1:W-:Y:S01]  /*26e0*/  STS.128 [R18], R8 ;  /* 0x0000000812007388 */ /* 0x0003e20000000c00 */
[----:B------:R-:W-:Y:S01]  /*26f0*/  FMNMX3.NAN R5, |R5|, |R21|, R30, !PT ;  /* 0x4000001505057276 */ /* 0x000fe2000782021e */
[----:B------:R2:W-:Y:S06]  /*2700*/  MEMBAR.ALL.CTA ;  /* 0x0000000000007992 */ /* 0x0005ec0000008000 */
[----:B--2---:R-:W2:Y:S02]  /*2710*/  FENCE.VIEW.ASYNC.S ;  /* 0x00000000000073c6 */ /* 0x004ea40000000000 */
[----:B--2---:R-:W-:Y:S06]  /*2720*/  BAR.SYNC.DEFER_BLOCKING 0x2, 0x80 ;  /* 0x0082000000007b1d */ /* 0x004fec0000010000 */
[----:B------:R-:W-:Y:S05]  /*2730*/  BRA.U UP0, `(.L_x_36) ;  /* 0x0000000100147547 */ /* 0x000fea000b800000 */
[----:B------:R-:W-:-:S04]  /*2740*/  ULEA UR4, UR30, UR9, 0xc ;  /* 0x000000091e047291 */ /* 0x000fc8000f8e60ff */
[----:B------:R-:W-:-:S09]  /*2750*/  UIADD3 UR4, UPT, UPT, UR4, 0x400, URZ ;  /* 0x0000040004047890 */ /* 0x000fd2000fffe0ff */
[----:B------:R2:W-:Y:S01]  /*2760*/  UTMASTG.2D [UR4], [UR24], desc[URZ] ;  /* 0x0000ff04180073b5 */ /* 0x0005e20008009000 */
[----:B------:R0:W-:Y:S01]  /*2770*/  UTMACMDFLUSH ;  /* 0x00000000000079b7 */ /* 0x0001e20000000000 */
[----:B--2---:R-:W-:-:S04]  /*2780*/  DEPBAR.LE SB0, 0x4 ;  /* 0x000081000000791a */ /* 0x004fc80000000000 */
.L_x_36:
[----:B------:R-:W-:Y:S01]  /*2790*/  BAR.SYNC.DEFER_BLOCKING 0x2, 0x80 ;  /* 0x0082000000007b1d */ /* 0x000fe20000010000 */
[----:B------:R-:W-:Y:S01]  /*27a0*/  UIADD3 UR30, UPT, UPT, UR30, 0x1, URZ ;  /* 0x000000011e1e7890 */ /* 0x000fe2000fffe0ff */
[----:B------:R-:W-:Y:S01]  /*27b0*/  FMNMX.NAN R7, R38, R7, !PT ;  /* 0x0000000726077209 */ /* 0x000fe20007820000 */
[----:B------:R-:W-:Y:S01]  /*27c0*/  UIADD3 UR29, UPT, UPT, UR29, 0x1, URZ ;  /* 0x000000011d1d7890 */ /* 0x000fe2000fffe0ff */
[----:B------:R-:W-:Y:S01]  /*27d0*/  FMNMX3.NAN R4, |R4|, |R20|, R35, !PT ;  /* 0x4000001404047276 */ /* 0x000fe20007820223 */
[----:B------:R-:W-:Y:S01]  /*27e0*/  UISETP.NE.AND UP1, UPT, UR30, 0x5, UPT ;  /* 0x000000051e00788c */ /* 0x000fe2000bf25270 */
[----:B------:R-:W-:Y:S01]  /*27f0*/  FMNMX.NAN R6, R39, R6, !PT ;  /* 0x0000000627067209 */ /* 0x000fe20007820000 */
[----:B------:R-:W-:Y:S01]  /*2800*/  UIADD3 UR28, UPT, UPT, UR28, 0x20, URZ ;  /* 0x000000201c1c7890 */ /* 0x000fe2000fffe0ff */
[----:B------:R-:W-:Y:S01]  /*2810*/  FMNMX3.NAN R5, R5, R40, R7, !PT ;  /* 0x0000002805057276 */ /* 0x000fe20007820007 */
[----:B------:R-:W-:Y:S01]  /*2820*/  USEL UR30, UR30, URZ, UP1 ;  /* 0x000000ff1e1e7287 */ /* 0x000fe20008800000 */
[----:B------:R-:W-:Y:S01]  /*2830*/  FMNMX3.NAN R4, R4, R41, R6, !PT ;  /* 0x0000002904047276 */ /* 0x000fe20007820006 */
[----:B------:R-:W-:-:S02]  /*2840*/  UISETP.NE.AND UP1, UPT, UR29, 0x8, UPT ;  /* 0x000000081d00788c */ /* 0x000fc4000bf25270 */
[----:B------:R-:W-:Y:S01]  /*2850*/  UIADD3 UR5, UPT, UPT, UR5, 0x20, URZ ;  /* 0x0000002005057890 */ /* 0x000fe2000fffe0ff */
[----:B------:R-:W-:-:S04]  /*2860*/  FMNMX3.NAN R5, R4, R5, RZ, !PT ;  /* 0x0000000504057276 */ /* 0x000fc800078200ff */
[----:B------:R-:W-:Y:S02]  /*2870*/  FMNMX R2, R5, R2, !PT ;  /* 0x0000000205027209 */ /* 0x000fe40007800000 */
[----:B------:R-:W-:Y:S05]  /*2880*/  BRA.U UP1, `(.L_x_37) ;  /* 0xfffffff901e87547 */ /* 0x000fea000b83ffff */
[----:B------:R-:W-:Y:S01]  /*2890*/  CREDUX.MAX.S32 UR4, R2 ;  /* 0x00000000020472cc */ /* 0x000fe20000000200 */
[----:B------:R-:W-:Y:S01]  /*28a0*/  BSSY.RECONVERGENT B0, `(.L_x_38) ;  /* 0x000000c000007945 */ /* 0x000fe20003800200 */
[----:B------:R-:W-:-:S11]  /*28b0*/  ISETP.NE.AND P0, PT, R0, RZ, PT ;  /* 0x000000ff0000720c */ /* 0x000fd60003f05270 */
[----:B------:R-:W-:-:S05]  /*28c0*/  IMAD.U32 R2, RZ, RZ, UR4 ;  /* 0x00000004ff027e24 */ /* 0x000fca000f8e00ff */
[----:B------:R2:W-:Y:S01]  /*28d0*/  @!P0 STS [UR17+0x38400], R2 ;  /* 0x03840002ff008988 */ /* 0x0005e20008000811 */
[----:B------:R-:W-:Y:S01]  /*28e0*/  BAR.SYNC.DEFER_BLOCKING 0x2, 0x80 ;  /* 0x0082000000007b1d */ /* 0x000fe20000010000 */
[----:B------:R-:W-:-:S13]  /*28f0*/  LOP3.LUT P0, RZ, R0, UR10, RZ, 0xfc, !PT ;  /* 0x0000000a00ff7c12 */ /* 0x000fda000f80fcff */
[----:B------:R-:W-:Y:S05]  /*2900*/  @P0 BRA `(.L_x_39) ;  /* 0x0000000000140947 */ /* 0x000fea0003800000 */
[----:B------:R-:W3:Y:S01]  /*2910*/  LDS.128 R4, [UR8+0x38400] ;  /* 0x03840008ff047984 */ /* 0x000ee20008000c00 */
[----:B-1----:R-:W1:Y:S01]  /*2920*/  LDC.64 R8, c[0x0][0x640] ;  /* 0x00019000ff087b82 */ /* 0x002e620000000a00 */
[----:B---3--:R-:W-:-:S04]  /*2930*/  FMNMX3 R4, R4, RZ, R5, !PT ;  /* 0x000000ff04047276 */ /* 0x008fc80007800005 */
[----:B------:R-:W-:-:S05]  /*2940*/  FMNMX3 R7, R4, R6, R7, !PT ;  /* 0x0000000604077276 */ /* 0x000fca0007800007 */
[----:B-1----:R3:W-:Y:S02]  /*2950*/  REDG.E.MAX.S32.STRONG.GPU desc[UR26][R8.64], R7 ;  /* 0x000000070800798e */ /* 0x0027e4000d12e31a */
.L_x_39:
[----:B------:R-:W-:Y:S05]  /*2960*/  BSYNC.RECONVERGENT B0 ;  /* 0x0000000000007941 */ /* 0x000fea0003800200 */
.L_x_38:
[----:B------:R-:W4:Y:S01]  /*2970*/  LDCU.64 UR4, c[0x0][0x648] ;  /* 0x0000c900ff0477ac */ /* 0x000f220008000a00 */
[----:B------:R-:W-:Y:S01]  /*2980*/  LOP3.LUT R3, R3, 0x1, RZ, 0x3c, !PT ;  /* 0x0000000103037812 */ /* 0x000fe200078e3cff */
[----:B------:R-:W-:Y:S01]  /*2990*/  UIADD3 UR19, UPT, UPT, UR12, UR19, URZ ;  /* 0x000000130c137290 */ /* 0x000fe2000fffe0ff */
[----:B------:R-:W-:-:S03]  /*29a0*/  ELECT P0, URZ, PT ;  /* 0x0000000000ff782f */ /* 0x000fc60003800000 */
[----:B------:R-:W-:Y:S02]  /*29b0*/  UISETP.GE.AND UP1, UPT, UR19, 0x100, UPT ;  /* 0x000001001300788c */ /* 0x000fe4000bf26270 */
[----:B------:R-:W-:Y:S02]  /*29c0*/  UIADD3 UR11, UPT, UPT, UR11, 0x1, URZ ;  /* 0x000000010b0b7890 */ /* 0x000fe4000fffe0ff */
[----:B----4-:R-:W-:-:S06]  /*29d0*/  UIMAD.WIDE.U32 UR28, UR19, UR5, URZ ;  /* 0x00000005131c72a5 */ /* 0x010fcc000f8e00ff */
[----:B--2---:R-:W-:Y:S01]  /*29e0*/  @P0 IMAD.MOV.U32 R2, RZ, RZ, 0x1 ;  /* 0x00000001ff020424 */ /* 0x004fe200078e00ff */
[----:B------:R-:W2:Y:S03]  /*29f0*/  LDCU UR5, c[0x0][0x658] ;  /* 0x0000cb00ff0577ac */ /* 0x000ea60008000800 */
[----:B------:R4:W-:Y:S01]  /*2a00*/  @P0 SYNCS.ARRIVE.TRANS64.ART0 RZ, [UR7+0x48], R2 ;  /* 0x00004802ffff09a7 */ /* 0x0009e20008500007 */
        /* <DEDUP_REMOVED lines=16> */
[----:B------:R-:W-:-:S04]  /*2b10*/  UIADD3 UR28, UPT, UPT, UR31, UR28, URZ ;  /* 0x0000001c1f1c7290 */ /* 0x000fc8000fffe0ff */
[----:B------:R-:W-:Y:S02]  /*2b20*/  USHF.R.U32.HI UR30, URZ, UR14, UR28 ;  /* 0x0000000eff1e7299 */ /* 0x000fe4000801161c */
[----:B------:R-:W-:Y:S02]  /*2b30*/  UIADD3 UR28, UPT, UPT, -UR29, URZ, URZ ;  /* 0x000000ff1d1c7290 */ /* 0x000fe4000fffe1ff */
[----:B------:R-:W-:Y:S02]  /*2b40*/  UIADD3 UR30, UPT, UPT, -UR30, URZ, URZ ;  /* 0x000000ff1e1e7290 */ /* 0x000fe4000fffe1ff */
[----:B--2---:R-:W-:Y:S02]  /*2b50*/  UIMAD UR6, UR5, UR28, UR6 ;  /* 0x0000001c050672a4 */ /* 0x004fe4000f8e0206 */
[----:B------:R-:W-:Y:S01]  /*2b60*/  UIMAD UR4, UR4, UR30, UR29 ;  /* 0x0000001e040472a4 */ /* 0x000fe2000f8e021d */
[----:B----4-:R-:W-:Y:S11]  /*2b70*/  BRA.U !UP1, `(.L_x_40) ;  /* 0xfffffff509ec7547 */ /* 0x010ff6000b83ffff */
.L_x_34:
[----:B------:R-:W-:Y:S01]  /*2b80*/  BAR.SYNC.DEFER_BLOCKING 0x2, 0x80 ;  /* 0x0082000000007b1d */ /* 0x000fe20000010000 */
[----:B------:R-:W-:-:S04]  /*2b90*/  ULOP3.LUT UR9, UR20, 0xffff, URZ, 0xc0, !UPT ;  /* 0x0000ffff14097892 */ /* 0x000fc8000f8ec0ff */
[----:B------:R-:W-:-:S03]  /*2ba0*/  USHF.R.U32.HI UR9, URZ, 0x5, UR9 ;  /* 0x00000005ff097899 */ /* 0x000fc60008011609 */
[----:B------:R-:W2:Y:S01]  /*2bb0*/  S2UR UR4, SR_CgaCtaId ;  /* 0x00000000000479c3 */ /* 0x000ea20000008800 */
[----:B------:R-:W-:Y:S01]  /*2bc0*/  UMOV UR6, 0xffff ;  /* 0x0000ffff00067882 */ /* 0x000fe20000000000 */
[----:B------:R-:W-:Y:S02]  /*2bd0*/  UIADD3 UR8, UPT, UPT, UR9, 0x10, URZ ;  /* 0x0000001009087890 */ /* 0x000fe4000fffe0ff */
[----:B------:R-:W-:Y:S01]  /*2be0*/  USHF.L.U32 UR6, UR6, UR9, URZ ;  /* 0x0000000906067299 */ /* 0x000fe200080006ff */
[----:B------:R-:W-:Y:S01]  /*2bf0*/  NOP ;  /* 0x0000000000007918 */ /* 0x000fe20000000000 */
[----:B------:R-:W-:Y:S02]  /*2c00*/  UMOV UR5, 0x50 ;  /* 0x0000005000057882 */ /* 0x000fe40000000000 */
[----:B--2---:R-:W-:-:S03]  /*2c10*/  ULEA UR4, UR4, UR5, 0x18 ;  /* 0x0000000504047291 */ /* 0x004fc6000f8ec0ff */
[----:B------:R-:W-:Y:S02]  /*2c20*/  UMOV UR5, 0x1 ;  /* 0x0000000100057882 */ /* 0x000fe40000000000 */
[----:B------:R-:W-:-:S04]  /*2c30*/  USHF.L.U32 UR8, UR5, UR8, URZ ;  /* 0x0000000805087299 */ /* 0x000fc800080006ff */
[----:B------:R-:W2:Y:S01]  /*2c40*/  LDS R0, [UR4] ;  /* 0x00000004ff007984 */ /* 0x000ea20008000800 */
[----:B------:R-:W-:-:S04]  /*2c50*/  ULOP3.LUT UR8, UR8, UR6, URZ, 0xfc, !UPT ;  /* 0x0000000608087292 */ /* 0x000fc8000f8efcff */
[----:B------:R-:W-:Y:S01]  /*2c60*/  ULOP3.LUT UR6, UR8, 0xffff, URZ, 0xc0, !UPT ;  /* 0x0000ffff08067892 */ /* 0x000fe2000f8ec0ff */
[----:B--2---:R-:W-:-:S13]  /*2c70*/  R2UR UR7, R0 ;  /* 0x00000000000772ca */ /* 0x004fda00000e0000 */
[----:B------:R-:W-:-:S04]  /*2c80*/  ULOP3.LUT UR5, UR8, 0xffff, UR7, 0x80, !UPT ;  /* 0x0000ffff08057892 */ /* 0x000fc8000f8e8007 */
[----:B------:R-:W-:-:S09]  /*2c90*/  UISETP.NE.AND UP0, UPT, UR5, UR6, UPT ;  /* 0x000000060500728c */ /* 0x000fd2000bf05270 */
[----:B------:R-:W-:Y:S05]  /*2ca0*/  BRA.U UP0, `(.L_x_41) ;  /* 0x00000001004c7547 */ /* 0x000fea000b800000 */
[----:B------:R-:W-:Y:S02]  /*2cb0*/  USHF.R.U32.HI UR5, URZ, 0x10, UR8 ;  /* 0x00000010ff057899 */ /* 0x000fe40008011608 */
[----:B------:R-:W-:-:S04]  /*2cc0*/  USHF.R.U32.HI UR6, URZ, 0x10, UR7 ;  /* 0x00000010ff067899 */ /* 0x000fc80008011607 */
[----:B------:R-:W-:-:S04]  /*2cd0*/  ULOP3.LUT UR6, UR6, UR5, URZ, 0xc0, !UPT ;  /* 0x0000000506067292 */ /* 0x000fc8000f8ec0ff */
[----:B------:R-:W-:-:S09]  /*2ce0*/  UISETP.NE.AND UP0, UPT, UR6, UR5, UPT ;  /* 0x000000050600728c */ /* 0x000fd2000bf05270 */
[----:B------:R-:W-:Y:S05]  /*2cf0*/  BRA.U UP0, `(.L_x_42) ;  /* 0x00000001002c7547 */ /* 0x000fea000b800000 */
[----:B-1----:R-:W1:Y:S01]  /*2d00*/  S2R R2, SR_LANEID ;  /* 0x0000000000027919 */ /* 0x002e620000000000 */
[----:B------:R-:W-:Y:S01]  /*2d10*/  ULOP3.LUT UR8, URZ, UR8, URZ, 0x33, !UPT ;  /* 0x00000008ff087292 */ /* 0x000fe2000f8e33ff */
[----:B------:R-:W-:Y:S02]  /*2d20*/  VOTEU.ANY UR6, UPT, PT ;  /* 0x0000000000067886 */ /* 0x000fe400038e0100 */
[----:B------:R-:W-:-:S03]  /*2d30*/  UFLO.U32 UR6, UR6 ;  /* 0x00000006000672bd */ /* 0x000fc600080e0000 */
[----:B------:R-:W-:-:S04]  /*2d40*/  IMAD.U32 R0, RZ, RZ, UR8 ;  /* 0x00000008ff007e24 */ /* 0x000fc8000f8e00ff */
[----:B------:R-:W2:Y:S02]  /*2d50*/  REDUX UR5, R0 ;  /* 0x00000000000573c4 */ /* 0x000ea40000000000 */
[----:B------:R4:W-:Y:S01]  /*2d60*/  UTCATOMSWS.AND URZ, UR8 ;  /* 0x0000000800ff79e3 */ /* 0x0009e20008000000 */
[----:B-1----:R-:W-:Y:S02]  /*2d70*/  ISETP.EQ.U32.AND P0, PT, R2, UR6, PT ;  /* 0x0000000602007c0c */ /* 0x002fe4000bf02070 */
[----:B--2---:R-:W-:-:S11]  /*2d80*/  MOV R2, UR5 ;  /* 0x0000000500027c02 */ /* 0x004fd60008000f00 */
[----:B------:R4:W-:Y:S01]  /*2d90*/  @P0 ATOMS.AND RZ, [UR4], R2 ;  /* 0x00000002ffff098c */ /* 0x0009e2000a800004 */
[----:B------:R-:W-:Y:S05]  /*2da0*/  BRA `(.L_x_43) ;  /* 0x0000000000147947 */ /* 0x000fea0003800000 */
.L_x_42:
[----:B-1----:R-:W-:Y:S02]  /*2db0*/  MOV R2, 0x2dd0 ;  /* 0x00002dd000027802 */ /* 0x002fe40000000f00 */
[----:B---3--:R-:W-:Y:S05]  /*2dc0*/  CALL.REL.NOINC `($__internal_0_$__cuda_sm10x_tcgen05_guardrail_trap_col_being_dealloced_not_returned_by_alloc) ;  /* 0x0000000000cc7944 */ /* 0x008fea0003c00000 */
[----:B------:R-:W-:Y:S05]  /*2dd0*/  BRA `(.L_x_43) ;  /* 0x0000000000087947 */ /* 0x000fea0003800000 */
.L_x_41:
[----:B-1----:R-:W-:Y:S02]  /*2de0*/  MOV R2, 0x2e00 ;  /* 0x00002e0000027802 */ /* 0x002fe40000000f00 */
[----:B---3--:R-:W-:Y:S05]  /*2df0*/  CALL.REL.NOINC `($__internal_2_$__cuda_sm10x_tcgen05_guardrail_trap_unallocated_columns_being_dealloced) ;  /* 0x0000000000d87944 */ /* 0x008fea0003c00000 */
.L_x_43:
[----:B------:R-:W-:Y:S01]  /*2e00*/  NOP ;  /* 0x0000000000007918 */ /* 0x000fe20000000000 */
[----:B------:R-:W-:-:S04]  /*2e10*/  DEPBAR.LE SB0, 0x0 ;  /* 0x000080000000791a */ /* 0x000fc80000000000 */
[----:B----4-:R-:W-:Y:S05]  /*2e20*/  EXIT ;  /* 0x000000000000794d */ /* 0x010fea0003800000 */
.L_x_17:
[----:B------:R-:W-:Y:S02]  /*2e30*/  MOV R6, UR4 ;  /* 0x0000000400067c02 */ /* 0x000fe40008000f00 */
[----:B------:R-:W-:Y:S02]  /*2e40*/  MOV R7, UR4 ;  /* 0x0000000400077c02 */ /* 0x000fe40008000f00 */
[----:B------:R-:W-:-:S07]  /*2e50*/  MOV R0, UR25 ;  /* 0x0000001900007c02 */ /* 0x000fce0008000f00 */
.L_x_44:
[----:B-1----:R1:W2:Y:S02]  /*2e60*/  SYNCS.PHASECHK.TRANS64.TRYWAIT P0, [R0+URZ+0x20], R7 ;  /* 0x00002007000075a7 */ /* 0x0022a400080011ff */
[----:B--2---:R-:W-:Y:S05]  /*2e70*/  @!P0 NANOSLEEP.SYNCS 0x989680 ;  /* 0x009896800000895d */ /* 0x004fea0003900000 */
[----:B------:R-:W2:Y:S02]  /*2e80*/  @!P0 SYNCS.PHASECHK.TRANS64 P0, [R0+URZ+0x20], R7 ;  /* 0x00002007000085a7 */ /* 0x000ea400080010ff */
[----:B--2---:R-:W-:Y:S05]  /*2e90*/  @!P0 BRA `(.L_x_44) ;  /* 0xfffffffc00f08947 */ /* 0x004fea000383ffff */
[----:B------:R-:W-:Y:S05]  /*2ea0*/  BRA `(.L_x_16) ;  /* 0xffffffdc006c7947 */ /* 0x000fea000383ffff */
.L_x_20:
[----:B------:R-:W-:Y:S02]  /*2eb0*/  MOV R6, UR5 ;  /* 0x0000000500067c02 */ /* 0x000fe40008000f00 */
[----:B------:R-:W-:Y:S02]  /*2ec0*/  MOV R7, UR5 ;  /* 0x0000000500077c02 */ /* 0x000fe40008000f00 */
[----:B------:R-:W-:-:S07]  /*2ed0*/  MOV R0, UR4 ;  /* 0x0000000400007c02 */ /* 0x000fce0008000f00 */
.L_x_45:
[----:B-1----:R1:W5:Y:S02]  /*2ee0*/  SYNCS.PHASECHK.TRANS64.TRYWAIT P0, [R0+URZ+0x20], R7 ;  /* 0x00002007000075a7 */ /* 0x00236400080011ff */
[----:B-----5:R-:W-:Y:S05]  /*2ef0*/  @!P0 NANOSLEEP.SYNCS 0x989680 ;  /* 0x009896800000895d */ /* 0x020fea0003900000 */
[----:B------:R-:W5:Y:S02]  /*2f00*/  @!P0 SYNCS.PHASECHK.TRANS64 P0, [R0+URZ+0x20], R7 ;  /* 0x00002007000085a7 */ /* 0x000f6400080010ff */
[----:B-----5:R-:W-:Y:S05]  /*2f10*/  @!P0 BRA `(.L_x_45) ;  /* 0xfffffffc00f08947 */ /* 0x020fea000383ffff */
[----:B------:R-:W-:Y:S05]  /*2f20*/  BRA `(.L_x_46) ;  /* 0xffffffe000687947 */ /* 0x000fea000383ffff */
.L_x_23:
[----:B------:R-:W-:Y:S02]  /*2f30*/  MOV R0, UR12 ;  /* 0x0000000c00007c02 */ /* 0x000fe40008000f00 */
[-C--:B------:R-:W-:Y:S02]  /*2f40*/  MOV R6, R2.reuse ;  /* 0x0000000200067202 */ /* 0x080fe40000000f00 */
[----:B------:R-:W-:-:S07]  /*2f50*/  MOV R7, R2 ;  /* 0x0000000200077202 */ /* 0x000fce0000000f00 */
.L_x_47:
[----:B-1----:R1:W4:Y:S02]  /*2f60*/  SYNCS.PHASECHK.TRANS64.TRYWAIT P0, [R0+URZ+0x48], R7 ;  /* 0x00004807000075a7 */ /* 0x00232400080011ff */
[----:B----4-:R-:W-:Y:S05]  /*2f70*/  @!P0 NANOSLEEP.SYNCS 0x989680 ;  /* 0x009896800000895d */ /* 0x010fea0003900000 */
[----:B------:R-:W4:Y:S02]  /*2f80*/  @!P0 SYNCS.PHASECHK.TRANS64 P0, [R0+URZ+0x48], R7 ;  /* 0x00004807000085a7 */ /* 0x000f2400080010ff */
[----:B----4-:R-:W-:Y:S05]  /*2f90*/  @!P0 BRA `(.L_x_47) ;  /* 0xfffffffc00f08947 */ /* 0x010fea000383ffff */
[----:B------:R-:W-:Y:S05]  /*2fa0*/  BRA `(.L_x_48) ;  /* 0xffffffe400ac7947 */ /* 0x000fea000383ffff */
.L_x_25:
[----:B------:R-:W-:Y:S02]  /*2fb0*/  MOV R6, UR26 ;  /* 0x0000001a00067c02 */ /* 0x000fe40008000f00 */
[----:B------:R-:W-:Y:S02]  /*2fc0*/  MOV R7, UR26 ;  /* 0x0000001a00077c02 */ /* 0x000fe40008000f00 */
[----:B------:R-:W-:Y:S07]  /*2fd0*/  MOV R0, UR17 ;  /* 0x0000001100007c02 */ /* 0x000fee0008000f00 */
.L_x_49:
[----:B-1----:R1:W4:Y:S02]  /*2fe0*/  SYNCS.PHASECHK.TRANS64.TRYWAIT P1, [R0+URZ], R7 ;  /* 0x00000007000075a7 */ /* 0x00232400080211ff */
[----:B----4-:R-:W-:Y:S05]  /*2ff0*/  @!P1 NANOSLEEP.SYNCS 0x989680 ;  /* 0x009896800000995d */ /* 0x010fea0003900000 */
[----:B------:R-:W4:Y:S02]  /*3000*/  @!P1 SYNCS.PHASECHK.TRANS64 P1, [R0+URZ], R7 ;  /* 0x00000007000095a7 */ /* 0x000f2400080210ff */
[----:B----4-:R-:W-:Y:S05]  /*3010*/  @!P1 BRA `(.L_x_49) ;  /* 0xfffffffc00f09947 */ /* 0x010fea000383ffff */
[----:B------:R-:W-:Y:S05]  /*3020*/  BRA `(.L_x_24) ;  /* 0xffffffe800287947 */ /* 0x000fea000383ffff */
.L_x_28:
[----:B------:R-:W-:-:S07]  /*3030*/  MOV R7, R6 ;  /* 0x0000000600077202 */ /* 0x000fce0000000f00 */
.L_x_50:
[----:B-1----:R1:W4:Y:S02]  /*3040*/  SYNCS.PHASECHK.TRANS64.TRYWAIT P0, [R9+URZ+0x48], R7 ;  /* 0x00004807090075a7 */ /* 0x00232400080011ff */
[----:B----4-:R-:W-:Y:S05]  /*3050*/  @!P0 NANOSLEEP.SYNCS 0x989680 ;  /* 0x009896800000895d */ /* 0x010fea0003900000 */
[----:B------:R-:W4:Y:S02]  /*3060*/  @!P0 SYNCS.PHASECHK.TRANS64 P0, [R9+URZ+0x48], R7 ;  /* 0x00004807090085a7 */ /* 0x000f2400080010ff */
[----:B----4-:R-:W-:Y:S05]  /*3070*/  @!P0 BRA `(.L_x_50) ;  /* 0xfffffffc00f08947 */ /* 0x010fea000383ffff */
[----:B------:R-:W-:Y:S05]  /*3080*/  BRA `(.L_x_21) ;  /* 0xffffffe800ac7947 */ /* 0x000fea000383ffff */
.L_x_35:
[-C--:B------:R-:W-:Y:S02]  /*3090*/  MOV R6, R4.reuse ;  /* 0x0000000400067202 */ /* 0x080fe40000000f00 */
[----:B------:R-:W-:-:S07]  /*30a0*/  MOV R7, R4 ;  /* 0x0000000400077202 */ /* 0x000fce0000000f00 */
.L_x_51:
[----:B-1----:R1:W2:Y:S02]  /*30b0*/  SYNCS.PHASECHK.TRANS64.TRYWAIT P0, [R5+URZ+0x40], R7 ;  /* 0x00004007050075a7 */ /* 0x0022a400080011ff */
[----:B--2---:R-:W-:Y:S05]  /*30c0*/  @!P0 NANOSLEEP.SYNCS 0x989680 ;  /* 0x009896800000895d */ /* 0x004fea0003900000 */
[----:B------:R-:W2:Y:S02]  /*30d0*/  @!P0 SYNCS.PHASECHK.TRANS64 P0, [R5+URZ+0x40], R7 ;  /* 0x00004007050085a7 */ /* 0x000ea400080010ff */
[----:B--2---:R-:W-:Y:S05]  /*30e0*/  @!P0 BRA `(.L_x_51) ;  /* 0xfffffffc00f08947 */ /* 0x004fea000383ffff */
[----:B------:R-:W-:Y:S05]  /*30f0*/  BRA `(.L_x_52) ;  /* 0xfffffff000ac7947 */ /* 0x000fea000383ffff */
        .weak           $__internal_0_$__cuda_sm10x_tcgen05_guardrail_trap_col_being_dealloced_not_returned_by_alloc
        .type           $__internal_0_$__cuda_sm10x_tcgen05_guardrail_trap_col_being_dealloced_not_returned_by_alloc,@function
        .size           $__internal_0_$__cuda_sm10x_tcgen05_guardrail_trap_col_being_dealloced_not_returned_by_alloc,($__internal_1_$__cuda_sm10x_tcgen05_guardrail_trap_phase_invalid_during_alloc - $__internal_0_$__cuda_sm10x_tcgen05_guardrail_trap_col_being_dealloced_not_returned_by_alloc)
$__internal_0_$__cuda_sm10x_tcgen05_guardrail_trap_col_being_dealloced_not_returned_by_alloc:
[----:B------:R-:W-:Y:S05]  /*3100*/  BPT.TRAP 0x1 ;  /* 0x000000040000795c */ /* 0x000fea0000300000 */
[----:B------:R-:W-:-:S04]  /*3110*/  HFMA2 R3, -RZ, RZ, 0, 0 ;  /* 0x00000000ff037431 */ /* 0x000fc800000001ff */
[----:B------:R-:W-:Y:S05]  /*3120*/  RET.REL.NODEC R2 `(kernel_cutlass_kernel_cudnngemm_amaxdense_blockscaled_gemm_persistent_amaxSm100BlockScaledPersistentDenseGemmKernel_object_at__TiledMMA_ThrLayoutVMNK11110000_PermutationMNK____MMAAtom_Thr_0) ;  /* 0xffffffcc02b47950 */ /* 0x000fea0003c3ffff */
        .weak           $__internal_1_$__cuda_sm10x_tcgen05_guardrail_trap_phase_invalid_during_alloc
        .type           $__internal_1_$__cuda_sm10x_tcgen05_guardrail_trap_phase_invalid_during_alloc,@function
        .size           $__internal_1_$__cuda_sm10x_tcgen05_guardrail_trap_phase_invalid_during_alloc,($__internal_2_$__cuda_sm10x_tcgen05_guardrail_trap_unallocated_columns_being_dealloced - $__internal_1_$__cuda_sm10x_tcgen05_guardrail_trap_phase_invalid_during_alloc)
$__internal_1_$__cuda_sm10x_tcgen05_guardrail_trap_phase_invalid_during_alloc:
[----:B------:R-:W-:Y:S05]  /*3130*/  BPT.TRAP 0x1 ;  /* 0x000000040000795c */ /* 0x000fea0000300000 */
[----:B------:R-:W-:-:S04]  /*3140*/  MOV R5, 0x0 ;  /* 0x0000000000057802 */ /* 0x000fc80000000f00 */
[----:B------:R-:W-:Y:S05]  /*3150*/  RET.REL.NODEC R4 `(kernel_cutlass_kernel_cudnngemm_amaxdense_blockscaled_gemm_persistent_amaxSm100BlockScaledPersistentDenseGemmKernel_object_at__TiledMMA_ThrLayoutVMNK11110000_PermutationMNK____MMAAtom_Thr_0) ;  /* 0xffffffcc04a87950 */ /* 0x000fea0003c3ffff */
        .weak           $__internal_2_$__cuda_sm10x_tcgen05_guardrail_trap_unallocated_columns_being_dealloced
        .type           $__internal_2_$__cuda_sm10x_tcgen05_guardrail_trap_unallocated_columns_being_dealloced,@function
        .size           $__internal_2_$__cuda_sm10x_tcgen05_guardrail_trap_unallocated_columns_being_dealloced,(.L_x_56 - $__internal_2_$__cuda_sm10x_tcgen05_guardrail_trap_unallocated_columns_being_dealloced)
$__internal_2_$__cuda_sm10x_tcgen05_guardrail_trap_unallocated_columns_being_dealloced:
[----:B------:R-:W-:Y:S05]  /*3160*/  BPT.TRAP 0x1 ;  /* 0x000000040000795c */ /* 0x000fea0000300000 */
[----:B------:R-:W-:-:S04]  /*3170*/  HFMA2 R3, -RZ, RZ, 0, 0 ;  /* 0x00000000ff037431 */ /* 0x000fc800000001ff */
[----:B------:R-:W-:Y:S05]  /*3180*/  RET.REL.NODEC R2 `(kernel_cutlass_kernel_cudnngemm_amaxdense_blockscaled_gemm_persistent_amaxSm100BlockScaledPersistentDenseGemmKernel_object_at__TiledMMA_ThrLayoutVMNK11110000_PermutationMNK____MMAAtom_Thr_0) ;  /* 0xffffffcc029c7950 */ /* 0x000fea0003c3ffff */
.L_x_53:
[----:B------:R-:W-:-:S00]  /*3190*/  BRA `(.L_x_53) ;  /* 0xfffffffc00fc7947 */ /* 0x000fc0000383ffff */
[----:B------:R-:W-:-:S00]  /*31a0*/  NOP ;  /* 0x0000000000007918 */ /* 0x000fc00000000000 */
        /* <DEDUP_REMOVED lines=13> */
.L_x_56:


//--------------------- .nv.shared.kernel_cutlass_kernel_cudnngemm_amaxdense_blockscaled_gemm_persistent_amaxSm100BlockScaledPersistentDenseGemmKernel_object_at__TiledMMA_ThrLayoutVMNK11110000_PermutationMNK____MMAAtom_Thr_0 --------------------------
	.section	.nv.shared.kernel_cutlass_kernel_cudnngemm_amaxdense_blockscaled_gemm_persistent_amaxSm100BlockScaledPersistentDenseGemmKernel_object_at__TiledMMA_ThrLayoutVMNK11110000_PermutationMNK____MMAAtom_Thr_0,"aw",@nobits
	.sectionflags	@""
	.align	1024
	.zero		1024


//--------------------- .nv.shared.reserved.0     --------------------------
	.section	.nv.shared.reserved.0,"aw",@nobits
	.align	8
	.weak		__nv_reservedSMEM_offset_0_alias
	.size		__nv_reservedSMEM_offset_0_alias, 0, 64
	.other		__nv_reservedSMEM_offset_0_alias,@"STO_CUDA_RESERVED_SHARED STV_DEFAULT"
__nv_reservedSMEM_offset_0_alias:
	.zero		0
.nv.shared.reserved.0:
	.zero		64
	.weak		__nv_reservedSMEM_allocation_phase
	.type		__nv_reservedSMEM_allocation_phase,@object
	.size		__nv_reservedSMEM_allocation_phase,(.L_0 - __nv_reservedSMEM_allocation_phase)
__nv_reservedSMEM_allocation_phase:
	.zero		1
.L_0:
	.zero		7
	.weak		__nv_reservedSMEM_devtool_atexit_pc
	.type		__nv_reservedSMEM_devtool_atexit_pc,@object
	.size		__nv_reservedSMEM_devtool_atexit_pc,(__nv_reservedSMEM_allocation_mask - __nv_reservedSMEM_devtool_atexit_pc)
__nv_reservedSMEM_devtool_atexit_pc:
	.zero		8
	.weak		__nv_reservedSMEM_allocation_mask
	.type		__nv_reservedSMEM_allocation_mask,@object
	.size		__nv_reservedSMEM_allocation_mask,(.L_2 - __nv_reservedSMEM_allocation_mask)
__nv_reservedSMEM_allocation_mask:
	.zero		4
.L_2:


//--------------------- .nv.constant0.kernel_cutlass_kernel_cudnngemm_amaxdense_blockscaled_gemm_persistent_amaxSm100BlockScaledPersistentDenseGemmKernel_object_at__TiledMMA_ThrLayoutVMNK11110000_PermutationMNK____MMAAtom_Thr_0 --------------------------
	.section	.nv.constant0.kernel_cutlass_kernel_cudnngemm_amaxdense_blockscaled_gemm_persistent_amaxSm100BlockScaledPersistentDenseGemmKernel_object_at__TiledMMA_ThrLayoutVMNK11110000_PermutationMNK____MMAAtom_Thr_0,"a",@progbits
	.sectionflags	@""
	.align	4
.nv.constant0.kernel_cutlass_kernel_cudnngemm_amaxdense_blockscaled_gemm_persistent_amaxSm100BlockScaledPersistentDenseGemmKernel_object_at__TiledMMA_ThrLayoutVMNK11110000_PermutationMNK____MMAAtom_Thr_0:
	.zero		1644


//--------------------- SYMBOLS --------------------------

	.type		.nv.reservedSmem.offset0,@object
	.size		.nv.reservedSmem.offset0,0x4
	.type		.nv.reservedSmem.cap,@object
	.size		.nv.reservedSmem.cap,0x4
